//
// Generated by NVIDIA NVVM Compiler
//
// Compiler Build ID: CL-36424714
// Cuda compilation tools, release 13.0, V13.0.88
// Based on NVVM 20.0.0
//

.version 9.0
.target sm_100
.address_size 64

	// .globl	_Z19generate_candidatesPKjPjPbmm
.global .align 4 .b8 precalc_xorwow_matrix[102400];
.global .align 4 .b8 precalc_xorwow_offset_matrix[102400];
.global .align 4 .b8 mrg32k3aM1[2304];
.global .align 4 .b8 mrg32k3aM2[2304];
.global .align 4 .b8 mrg32k3aM1SubSeq[2016];
.global .align 4 .b8 mrg32k3aM2SubSeq[2016];
.global .align 4 .b8 mrg32k3aM1Seq[2304];
.global .align 4 .b8 mrg32k3aM2Seq[2304];
.const .align 8 .b8 __cr_lgamma_table[72];

.visible .entry _Z19generate_candidatesPKjPjPbmm(
	.param .u64 .ptr .align 1 _Z19generate_candidatesPKjPjPbmm_param_0,
	.param .u64 .ptr .align 1 _Z19generate_candidatesPKjPjPbmm_param_1,
	.param .u64 .ptr .align 1 _Z19generate_candidatesPKjPjPbmm_param_2,
	.param .u64 _Z19generate_candidatesPKjPjPbmm_param_3,
	.param .u64 _Z19generate_candidatesPKjPjPbmm_param_4
)
{
	.local .align 8 .b8 	__local_depot0[48];
	.reg .b64 	%SP;
	.reg .b64 	%SPL;
	.reg .pred 	%p<95>;
	.reg .b16 	%rs<2>;
	.reg .b32 	%r<2159>;
	.reg .b64 	%rd<134>;

	mov.u64 	%SPL, __local_depot0;
	ld.param.u64 	%rd13, [_Z19generate_candidatesPKjPjPbmm_param_4];
	add.u64 	%rd1, %SPL, 0;
	mov.u32 	%r674, %ctaid.x;
	mov.u32 	%r675, %ntid.x;
	mov.u32 	%r676, %tid.x;
	mad.lo.s32 	%r677, %r674, %r675, %r676;
	cvt.u64.u32 	%rd132, %r677;
	cvt.u32.u64 	%r678, %rd13;
	xor.b32  	%r679, %r678, -1429050551;
	mul.lo.s32 	%r680, %r679, 1099087573;
	{ .reg .b32 tmp; mov.b64 {tmp, %r681}, %rd13; }
	xor.b32  	%r682, %r681, -136515619;
	mul.lo.s32 	%r683, %r682, -1703105765;
	add.s32 	%r684, %r680, %r683;
	add.s32 	%r2153, %r684, 6615241;
	add.s32 	%r1883, %r680, 123456789;
	st.local.v2.u32 	[%rd1], {%r2153, %r1883};
	xor.b32  	%r1882, %r680, 362436069;
	add.s32 	%r1881, %r683, 521288629;
	st.local.v2.u32 	[%rd1+8], {%r1882, %r1881};
	xor.b32  	%r1880, %r683, 88675123;
	add.s32 	%r1879, %r680, 5783321;
	st.local.v2.u32 	[%rd1+16], {%r1880, %r1879};
	setp.eq.s32 	%p1, %r677, 0;
	@%p1 bra 	$L__BB0_115;
	mov.b32 	%r1866, 0;
$L__BB0_2:
	mov.u64 	%rd3, %rd132;
	and.b64  	%rd4, %rd3, 3;
	setp.eq.s64 	%p2, %rd4, 0;
	@%p2 bra 	$L__BB0_114;
	mul.wide.u32 	%rd15, %r1866, 3200;
	mov.u64 	%rd16, precalc_xorwow_matrix;
	add.s64 	%rd5, %rd16, %rd15;
	mov.b32 	%r1879, 0;
	mov.u32 	%r1880, %r1879;
	mov.u32 	%r1881, %r1879;
	mov.u32 	%r1882, %r1879;
	mov.u32 	%r1883, %r1879;
	mov.u32 	%r1872, %r1879;
$L__BB0_4:
	mul.wide.u32 	%rd17, %r1872, 4;
	add.s64 	%rd18, %rd1, %rd17;
	ld.local.u32 	%r19, [%rd18+4];
	shl.b32 	%r20, %r1872, 5;
	or.b32  	%r21, %r20, 1;
	or.b32  	%r22, %r20, 2;
	or.b32  	%r23, %r20, 3;
	or.b32  	%r24, %r20, 4;
	or.b32  	%r25, %r20, 5;
	or.b32  	%r26, %r20, 6;
	or.b32  	%r27, %r20, 7;
	or.b32  	%r28, %r20, 8;
	or.b32  	%r29, %r20, 9;
	or.b32  	%r30, %r20, 10;
	or.b32  	%r31, %r20, 11;
	or.b32  	%r32, %r20, 12;
	or.b32  	%r33, %r20, 13;
	or.b32  	%r34, %r20, 14;
	or.b32  	%r35, %r20, 15;
	mov.b32 	%r1878, 0;
$L__BB0_5:
	.pragma "nounroll";
	shr.u32 	%r688, %r19, %r1878;
	and.b32  	%r689, %r688, 1;
	setp.eq.b32 	%p3, %r689, 1;
	not.pred 	%p4, %p3;
	@%p4 bra 	$L__BB0_7;
	add.s32 	%r690, %r20, %r1878;
	mul.lo.s32 	%r691, %r690, 5;
	mul.wide.u32 	%rd19, %r691, 4;
	add.s64 	%rd20, %rd5, %rd19;
	ld.global.u32 	%r692, [%rd20];
	xor.b32  	%r1883, %r1883, %r692;
	ld.global.u32 	%r693, [%rd20+4];
	xor.b32  	%r1882, %r1882, %r693;
	ld.global.u32 	%r694, [%rd20+8];
	xor.b32  	%r1881, %r1881, %r694;
	ld.global.u32 	%r695, [%rd20+12];
	xor.b32  	%r1880, %r1880, %r695;
	ld.global.u32 	%r696, [%rd20+16];
	xor.b32  	%r1879, %r1879, %r696;
$L__BB0_7:
	and.b32  	%r698, %r688, 2;
	setp.eq.s32 	%p5, %r698, 0;
	@%p5 bra 	$L__BB0_9;
	add.s32 	%r699, %r1878, %r21;
	mul.lo.s32 	%r700, %r699, 5;
	mul.wide.u32 	%rd21, %r700, 4;
	add.s64 	%rd22, %rd5, %rd21;
	ld.global.u32 	%r701, [%rd22];
	xor.b32  	%r1883, %r1883, %r701;
	ld.global.u32 	%r702, [%rd22+4];
	xor.b32  	%r1882, %r1882, %r702;
	ld.global.u32 	%r703, [%rd22+8];
	xor.b32  	%r1881, %r1881, %r703;
	ld.global.u32 	%r704, [%rd22+12];
	xor.b32  	%r1880, %r1880, %r704;
	ld.global.u32 	%r705, [%rd22+16];
	xor.b32  	%r1879, %r1879, %r705;
$L__BB0_9:
	and.b32  	%r707, %r688, 4;
	setp.eq.s32 	%p6, %r707, 0;
	@%p6 bra 	$L__BB0_11;
	add.s32 	%r708, %r1878, %r22;
	mul.lo.s32 	%r709, %r708, 5;
	mul.wide.u32 	%rd23, %r709, 4;
	add.s64 	%rd24, %rd5, %rd23;
	ld.global.u32 	%r710, [%rd24];
	xor.b32  	%r1883, %r1883, %r710;
	ld.global.u32 	%r711, [%rd24+4];
	xor.b32  	%r1882, %r1882, %r711;
	ld.global.u32 	%r712, [%rd24+8];
	xor.b32  	%r1881, %r1881, %r712;
	ld.global.u32 	%r713, [%rd24+12];
	xor.b32  	%r1880, %r1880, %r713;
	ld.global.u32 	%r714, [%rd24+16];
	xor.b32  	%r1879, %r1879, %r714;
$L__BB0_11:
	and.b32  	%r716, %r688, 8;
	setp.eq.s32 	%p7, %r716, 0;
	@%p7 bra 	$L__BB0_13;
	add.s32 	%r717, %r1878, %r23;
	mul.lo.s32 	%r718, %r717, 5;
	mul.wide.u32 	%rd25, %r718, 4;
	add.s64 	%rd26, %rd5, %rd25;
	ld.global.u32 	%r719, [%rd26];
	xor.b32  	%r1883, %r1883, %r719;
	ld.global.u32 	%r720, [%rd26+4];
	xor.b32  	%r1882, %r1882, %r720;
	ld.global.u32 	%r721, [%rd26+8];
	xor.b32  	%r1881, %r1881, %r721;
	ld.global.u32 	%r722, [%rd26+12];
	xor.b32  	%r1880, %r1880, %r722;
	ld.global.u32 	%r723, [%rd26+16];
	xor.b32  	%r1879, %r1879, %r723;
$L__BB0_13:
	and.b32  	%r725, %r688, 16;
	setp.eq.s32 	%p8, %r725, 0;
	@%p8 bra 	$L__BB0_15;
	add.s32 	%r726, %r1878, %r24;
	mul.lo.s32 	%r727, %r726, 5;
	mul.wide.u32 	%rd27, %r727, 4;
	add.s64 	%rd28, %rd5, %rd27;
	ld.global.u32 	%r728, [%rd28];
	xor.b32  	%r1883, %r1883, %r728;
	ld.global.u32 	%r729, [%rd28+4];
	xor.b32  	%r1882, %r1882, %r729;
	ld.global.u32 	%r730, [%rd28+8];
	xor.b32  	%r1881, %r1881, %r730;
	ld.global.u32 	%r731, [%rd28+12];
	xor.b32  	%r1880, %r1880, %r731;
	ld.global.u32 	%r732, [%rd28+16];
	xor.b32  	%r1879, %r1879, %r732;
$L__BB0_15:
	and.b32  	%r734, %r688, 32;
	setp.eq.s32 	%p9, %r734, 0;
	@%p9 bra 	$L__BB0_17;
	add.s32 	%r735, %r1878, %r25;
	mul.lo.s32 	%r736, %r735, 5;
	mul.wide.u32 	%rd29, %r736, 4;
	add.s64 	%rd30, %rd5, %rd29;
	ld.global.u32 	%r737, [%rd30];
	xor.b32  	%r1883, %r1883, %r737;
	ld.global.u32 	%r738, [%rd30+4];
	xor.b32  	%r1882, %r1882, %r738;
	ld.global.u32 	%r739, [%rd30+8];
	xor.b32  	%r1881, %r1881, %r739;
	ld.global.u32 	%r740, [%rd30+12];
	xor.b32  	%r1880, %r1880, %r740;
	ld.global.u32 	%r741, [%rd30+16];
	xor.b32  	%r1879, %r1879, %r741;
$L__BB0_17:
	and.b32  	%r743, %r688, 64;
	setp.eq.s32 	%p10, %r743, 0;
	@%p10 bra 	$L__BB0_19;
	add.s32 	%r744, %r1878, %r26;
	mul.lo.s32 	%r745, %r744, 5;
	mul.wide.u32 	%rd31, %r745, 4;
	add.s64 	%rd32, %rd5, %rd31;
	ld.global.u32 	%r746, [%rd32];
	xor.b32  	%r1883, %r1883, %r746;
	ld.global.u32 	%r747, [%rd32+4];
	xor.b32  	%r1882, %r1882, %r747;
	ld.global.u32 	%r748, [%rd32+8];
	xor.b32  	%r1881, %r1881, %r748;
	ld.global.u32 	%r749, [%rd32+12];
	xor.b32  	%r1880, %r1880, %r749;
	ld.global.u32 	%r750, [%rd32+16];
	xor.b32  	%r1879, %r1879, %r750;
$L__BB0_19:
	and.b32  	%r752, %r688, 128;
	setp.eq.s32 	%p11, %r752, 0;
	@%p11 bra 	$L__BB0_21;
	add.s32 	%r753, %r1878, %r27;
	mul.lo.s32 	%r754, %r753, 5;
	mul.wide.u32 	%rd33, %r754, 4;
	add.s64 	%rd34, %rd5, %rd33;
	ld.global.u32 	%r755, [%rd34];
	xor.b32  	%r1883, %r1883, %r755;
	ld.global.u32 	%r756, [%rd34+4];
	xor.b32  	%r1882, %r1882, %r756;
	ld.global.u32 	%r757, [%rd34+8];
	xor.b32  	%r1881, %r1881, %r757;
	ld.global.u32 	%r758, [%rd34+12];
	xor.b32  	%r1880, %r1880, %r758;
	ld.global.u32 	%r759, [%rd34+16];
	xor.b32  	%r1879, %r1879, %r759;
$L__BB0_21:
	and.b32  	%r761, %r688, 256;
	setp.eq.s32 	%p12, %r761, 0;
	@%p12 bra 	$L__BB0_23;
	add.s32 	%r762, %r1878, %r28;
	mul.lo.s32 	%r763, %r762, 5;
	mul.wide.u32 	%rd35, %r763, 4;
	add.s64 	%rd36, %rd5, %rd35;
	ld.global.u32 	%r764, [%rd36];
	xor.b32  	%r1883, %r1883, %r764;
	ld.global.u32 	%r765, [%rd36+4];
	xor.b32  	%r1882, %r1882, %r765;
	ld.global.u32 	%r766, [%rd36+8];
	xor.b32  	%r1881, %r1881, %r766;
	ld.global.u32 	%r767, [%rd36+12];
	xor.b32  	%r1880, %r1880, %r767;
	ld.global.u32 	%r768, [%rd36+16];
	xor.b32  	%r1879, %r1879, %r768;
$L__BB0_23:
	and.b32  	%r770, %r688, 512;
	setp.eq.s32 	%p13, %r770, 0;
	@%p13 bra 	$L__BB0_25;
	add.s32 	%r771, %r1878, %r29;
	mul.lo.s32 	%r772, %r771, 5;
	mul.wide.u32 	%rd37, %r772, 4;
	add.s64 	%rd38, %rd5, %rd37;
	ld.global.u32 	%r773, [%rd38];
	xor.b32  	%r1883, %r1883, %r773;
	ld.global.u32 	%r774, [%rd38+4];
	xor.b32  	%r1882, %r1882, %r774;
	ld.global.u32 	%r775, [%rd38+8];
	xor.b32  	%r1881, %r1881, %r775;
	ld.global.u32 	%r776, [%rd38+12];
	xor.b32  	%r1880, %r1880, %r776;
	ld.global.u32 	%r777, [%rd38+16];
	xor.b32  	%r1879, %r1879, %r777;
$L__BB0_25:
	and.b32  	%r779, %r688, 1024;
	setp.eq.s32 	%p14, %r779, 0;
	@%p14 bra 	$L__BB0_27;
	add.s32 	%r780, %r1878, %r30;
	mul.lo.s32 	%r781, %r780, 5;
	mul.wide.u32 	%rd39, %r781, 4;
	add.s64 	%rd40, %rd5, %rd39;
	ld.global.u32 	%r782, [%rd40];
	xor.b32  	%r1883, %r1883, %r782;
	ld.global.u32 	%r783, [%rd40+4];
	xor.b32  	%r1882, %r1882, %r783;
	ld.global.u32 	%r784, [%rd40+8];
	xor.b32  	%r1881, %r1881, %r784;
	ld.global.u32 	%r785, [%rd40+12];
	xor.b32  	%r1880, %r1880, %r785;
	ld.global.u32 	%r786, [%rd40+16];
	xor.b32  	%r1879, %r1879, %r786;
$L__BB0_27:
	and.b32  	%r788, %r688, 2048;
	setp.eq.s32 	%p15, %r788, 0;
	@%p15 bra 	$L__BB0_29;
	add.s32 	%r789, %r1878, %r31;
	mul.lo.s32 	%r790, %r789, 5;
	mul.wide.u32 	%rd41, %r790, 4;
	add.s64 	%rd42, %rd5, %rd41;
	ld.global.u32 	%r791, [%rd42];
	xor.b32  	%r1883, %r1883, %r791;
	ld.global.u32 	%r792, [%rd42+4];
	xor.b32  	%r1882, %r1882, %r792;
	ld.global.u32 	%r793, [%rd42+8];
	xor.b32  	%r1881, %r1881, %r793;
	ld.global.u32 	%r794, [%rd42+12];
	xor.b32  	%r1880, %r1880, %r794;
	ld.global.u32 	%r795, [%rd42+16];
	xor.b32  	%r1879, %r1879, %r795;
$L__BB0_29:
	and.b32  	%r797, %r688, 4096;
	setp.eq.s32 	%p16, %r797, 0;
	@%p16 bra 	$L__BB0_31;
	add.s32 	%r798, %r1878, %r32;
	mul.lo.s32 	%r799, %r798, 5;
	mul.wide.u32 	%rd43, %r799, 4;
	add.s64 	%rd44, %rd5, %rd43;
	ld.global.u32 	%r800, [%rd44];
	xor.b32  	%r1883, %r1883, %r800;
	ld.global.u32 	%r801, [%rd44+4];
	xor.b32  	%r1882, %r1882, %r801;
	ld.global.u32 	%r802, [%rd44+8];
	xor.b32  	%r1881, %r1881, %r802;
	ld.global.u32 	%r803, [%rd44+12];
	xor.b32  	%r1880, %r1880, %r803;
	ld.global.u32 	%r804, [%rd44+16];
	xor.b32  	%r1879, %r1879, %r804;
$L__BB0_31:
	and.b32  	%r806, %r688, 8192;
	setp.eq.s32 	%p17, %r806, 0;
	@%p17 bra 	$L__BB0_33;
	add.s32 	%r807, %r1878, %r33;
	mul.lo.s32 	%r808, %r807, 5;
	mul.wide.u32 	%rd45, %r808, 4;
	add.s64 	%rd46, %rd5, %rd45;
	ld.global.u32 	%r809, [%rd46];
	xor.b32  	%r1883, %r1883, %r809;
	ld.global.u32 	%r810, [%rd46+4];
	xor.b32  	%r1882, %r1882, %r810;
	ld.global.u32 	%r811, [%rd46+8];
	xor.b32  	%r1881, %r1881, %r811;
	ld.global.u32 	%r812, [%rd46+12];
	xor.b32  	%r1880, %r1880, %r812;
	ld.global.u32 	%r813, [%rd46+16];
	xor.b32  	%r1879, %r1879, %r813;
$L__BB0_33:
	and.b32  	%r815, %r688, 16384;
	setp.eq.s32 	%p18, %r815, 0;
	@%p18 bra 	$L__BB0_35;
	add.s32 	%r816, %r1878, %r34;
	mul.lo.s32 	%r817, %r816, 5;
	mul.wide.u32 	%rd47, %r817, 4;
	add.s64 	%rd48, %rd5, %rd47;
	ld.global.u32 	%r818, [%rd48];
	xor.b32  	%r1883, %r1883, %r818;
	ld.global.u32 	%r819, [%rd48+4];
	xor.b32  	%r1882, %r1882, %r819;
	ld.global.u32 	%r820, [%rd48+8];
	xor.b32  	%r1881, %r1881, %r820;
	ld.global.u32 	%r821, [%rd48+12];
	xor.b32  	%r1880, %r1880, %r821;
	ld.global.u32 	%r822, [%rd48+16];
	xor.b32  	%r1879, %r1879, %r822;
$L__BB0_35:
	and.b32  	%r824, %r688, 32768;
	setp.eq.s32 	%p19, %r824, 0;
	@%p19 bra 	$L__BB0_37;
	add.s32 	%r825, %r1878, %r35;
	mul.lo.s32 	%r826, %r825, 5;
	mul.wide.u32 	%rd49, %r826, 4;
	add.s64 	%rd50, %rd5, %rd49;
	ld.global.u32 	%r827, [%rd50];
	xor.b32  	%r1883, %r1883, %r827;
	ld.global.u32 	%r828, [%rd50+4];
	xor.b32  	%r1882, %r1882, %r828;
	ld.global.u32 	%r829, [%rd50+8];
	xor.b32  	%r1881, %r1881, %r829;
	ld.global.u32 	%r830, [%rd50+12];
	xor.b32  	%r1880, %r1880, %r830;
	ld.global.u32 	%r831, [%rd50+16];
	xor.b32  	%r1879, %r1879, %r831;
$L__BB0_37:
	add.s32 	%r1878, %r1878, 16;
	setp.ne.s32 	%p20, %r1878, 32;
	@%p20 bra 	$L__BB0_5;
	mad.lo.s32 	%r1872, %r1872, -31, %r21;
	setp.ne.s32 	%p21, %r1872, 5;
	@%p21 bra 	$L__BB0_4;
	st.local.u32 	[%rd1+4], %r1883;
	st.local.v2.u32 	[%rd1+8], {%r1882, %r1881};
	st.local.v2.u32 	[%rd1+16], {%r1880, %r1879};
	setp.eq.s64 	%p22, %rd4, 1;
	@%p22 bra 	$L__BB0_114;
	mov.b32 	%r1879, 0;
	mov.u32 	%r1880, %r1879;
	mov.u32 	%r1881, %r1879;
	mov.u32 	%r1882, %r1879;
	mov.u32 	%r1883, %r1879;
	mov.u32 	%r1964, %r1879;
$L__BB0_41:
	mul.wide.u32 	%rd51, %r1964, 4;
	add.s64 	%rd52, %rd1, %rd51;
	ld.local.u32 	%r210, [%rd52+4];
	shl.b32 	%r211, %r1964, 5;
	or.b32  	%r212, %r211, 1;
	or.b32  	%r213, %r211, 2;
	or.b32  	%r214, %r211, 3;
	or.b32  	%r215, %r211, 4;
	or.b32  	%r216, %r211, 5;
	or.b32  	%r217, %r211, 6;
	or.b32  	%r218, %r211, 7;
	or.b32  	%r219, %r211, 8;
	or.b32  	%r220, %r211, 9;
	or.b32  	%r221, %r211, 10;
	or.b32  	%r222, %r211, 11;
	or.b32  	%r223, %r211, 12;
	or.b32  	%r224, %r211, 13;
	or.b32  	%r225, %r211, 14;
	or.b32  	%r226, %r211, 15;
	mov.b32 	%r1970, 0;
$L__BB0_42:
	.pragma "nounroll";
	shr.u32 	%r834, %r210, %r1970;
	and.b32  	%r835, %r834, 1;
	setp.eq.b32 	%p23, %r835, 1;
	not.pred 	%p24, %p23;
	@%p24 bra 	$L__BB0_44;
	add.s32 	%r836, %r211, %r1970;
	mul.lo.s32 	%r837, %r836, 5;
	mul.wide.u32 	%rd53, %r837, 4;
	add.s64 	%rd54, %rd5, %rd53;
	ld.global.u32 	%r838, [%rd54];
	xor.b32  	%r1883, %r1883, %r838;
	ld.global.u32 	%r839, [%rd54+4];
	xor.b32  	%r1882, %r1882, %r839;
	ld.global.u32 	%r840, [%rd54+8];
	xor.b32  	%r1881, %r1881, %r840;
	ld.global.u32 	%r841, [%rd54+12];
	xor.b32  	%r1880, %r1880, %r841;
	ld.global.u32 	%r842, [%rd54+16];
	xor.b32  	%r1879, %r1879, %r842;
$L__BB0_44:
	and.b32  	%r844, %r834, 2;
	setp.eq.s32 	%p25, %r844, 0;
	@%p25 bra 	$L__BB0_46;
	add.s32 	%r845, %r1970, %r212;
	mul.lo.s32 	%r846, %r845, 5;
	mul.wide.u32 	%rd55, %r846, 4;
	add.s64 	%rd56, %rd5, %rd55;
	ld.global.u32 	%r847, [%rd56];
	xor.b32  	%r1883, %r1883, %r847;
	ld.global.u32 	%r848, [%rd56+4];
	xor.b32  	%r1882, %r1882, %r848;
	ld.global.u32 	%r849, [%rd56+8];
	xor.b32  	%r1881, %r1881, %r849;
	ld.global.u32 	%r850, [%rd56+12];
	xor.b32  	%r1880, %r1880, %r850;
	ld.global.u32 	%r851, [%rd56+16];
	xor.b32  	%r1879, %r1879, %r851;
$L__BB0_46:
	and.b32  	%r853, %r834, 4;
	setp.eq.s32 	%p26, %r853, 0;
	@%p26 bra 	$L__BB0_48;
	add.s32 	%r854, %r1970, %r213;
	mul.lo.s32 	%r855, %r854, 5;
	mul.wide.u32 	%rd57, %r855, 4;
	add.s64 	%rd58, %rd5, %rd57;
	ld.global.u32 	%r856, [%rd58];
	xor.b32  	%r1883, %r1883, %r856;
	ld.global.u32 	%r857, [%rd58+4];
	xor.b32  	%r1882, %r1882, %r857;
	ld.global.u32 	%r858, [%rd58+8];
	xor.b32  	%r1881, %r1881, %r858;
	ld.global.u32 	%r859, [%rd58+12];
	xor.b32  	%r1880, %r1880, %r859;
	ld.global.u32 	%r860, [%rd58+16];
	xor.b32  	%r1879, %r1879, %r860;
$L__BB0_48:
	and.b32  	%r862, %r834, 8;
	setp.eq.s32 	%p27, %r862, 0;
	@%p27 bra 	$L__BB0_50;
	add.s32 	%r863, %r1970, %r214;
	mul.lo.s32 	%r864, %r863, 5;
	mul.wide.u32 	%rd59, %r864, 4;
	add.s64 	%rd60, %rd5, %rd59;
	ld.global.u32 	%r865, [%rd60];
	xor.b32  	%r1883, %r1883, %r865;
	ld.global.u32 	%r866, [%rd60+4];
	xor.b32  	%r1882, %r1882, %r866;
	ld.global.u32 	%r867, [%rd60+8];
	xor.b32  	%r1881, %r1881, %r867;
	ld.global.u32 	%r868, [%rd60+12];
	xor.b32  	%r1880, %r1880, %r868;
	ld.global.u32 	%r869, [%rd60+16];
	xor.b32  	%r1879, %r1879, %r869;
$L__BB0_50:
	and.b32  	%r871, %r834, 16;
	setp.eq.s32 	%p28, %r871, 0;
	@%p28 bra 	$L__BB0_52;
	add.s32 	%r872, %r1970, %r215;
	mul.lo.s32 	%r873, %r872, 5;
	mul.wide.u32 	%rd61, %r873, 4;
	add.s64 	%rd62, %rd5, %rd61;
	ld.global.u32 	%r874, [%rd62];
	xor.b32  	%r1883, %r1883, %r874;
	ld.global.u32 	%r875, [%rd62+4];
	xor.b32  	%r1882, %r1882, %r875;
	ld.global.u32 	%r876, [%rd62+8];
	xor.b32  	%r1881, %r1881, %r876;
	ld.global.u32 	%r877, [%rd62+12];
	xor.b32  	%r1880, %r1880, %r877;
	ld.global.u32 	%r878, [%rd62+16];
	xor.b32  	%r1879, %r1879, %r878;
$L__BB0_52:
	and.b32  	%r880, %r834, 32;
	setp.eq.s32 	%p29, %r880, 0;
	@%p29 bra 	$L__BB0_54;
	add.s32 	%r881, %r1970, %r216;
	mul.lo.s32 	%r882, %r881, 5;
	mul.wide.u32 	%rd63, %r882, 4;
	add.s64 	%rd64, %rd5, %rd63;
	ld.global.u32 	%r883, [%rd64];
	xor.b32  	%r1883, %r1883, %r883;
	ld.global.u32 	%r884, [%rd64+4];
	xor.b32  	%r1882, %r1882, %r884;
	ld.global.u32 	%r885, [%rd64+8];
	xor.b32  	%r1881, %r1881, %r885;
	ld.global.u32 	%r886, [%rd64+12];
	xor.b32  	%r1880, %r1880, %r886;
	ld.global.u32 	%r887, [%rd64+16];
	xor.b32  	%r1879, %r1879, %r887;
$L__BB0_54:
	and.b32  	%r889, %r834, 64;
	setp.eq.s32 	%p30, %r889, 0;
	@%p30 bra 	$L__BB0_56;
	add.s32 	%r890, %r1970, %r217;
	mul.lo.s32 	%r891, %r890, 5;
	mul.wide.u32 	%rd65, %r891, 4;
	add.s64 	%rd66, %rd5, %rd65;
	ld.global.u32 	%r892, [%rd66];
	xor.b32  	%r1883, %r1883, %r892;
	ld.global.u32 	%r893, [%rd66+4];
	xor.b32  	%r1882, %r1882, %r893;
	ld.global.u32 	%r894, [%rd66+8];
	xor.b32  	%r1881, %r1881, %r894;
	ld.global.u32 	%r895, [%rd66+12];
	xor.b32  	%r1880, %r1880, %r895;
	ld.global.u32 	%r896, [%rd66+16];
	xor.b32  	%r1879, %r1879, %r896;
$L__BB0_56:
	and.b32  	%r898, %r834, 128;
	setp.eq.s32 	%p31, %r898, 0;
	@%p31 bra 	$L__BB0_58;
	add.s32 	%r899, %r1970, %r218;
	mul.lo.s32 	%r900, %r899, 5;
	mul.wide.u32 	%rd67, %r900, 4;
	add.s64 	%rd68, %rd5, %rd67;
	ld.global.u32 	%r901, [%rd68];
	xor.b32  	%r1883, %r1883, %r901;
	ld.global.u32 	%r902, [%rd68+4];
	xor.b32  	%r1882, %r1882, %r902;
	ld.global.u32 	%r903, [%rd68+8];
	xor.b32  	%r1881, %r1881, %r903;
	ld.global.u32 	%r904, [%rd68+12];
	xor.b32  	%r1880, %r1880, %r904;
	ld.global.u32 	%r905, [%rd68+16];
	xor.b32  	%r1879, %r1879, %r905;
$L__BB0_58:
	and.b32  	%r907, %r834, 256;
	setp.eq.s32 	%p32, %r907, 0;
	@%p32 bra 	$L__BB0_60;
	add.s32 	%r908, %r1970, %r219;
	mul.lo.s32 	%r909, %r908, 5;
	mul.wide.u32 	%rd69, %r909, 4;
	add.s64 	%rd70, %rd5, %rd69;
	ld.global.u32 	%r910, [%rd70];
	xor.b32  	%r1883, %r1883, %r910;
	ld.global.u32 	%r911, [%rd70+4];
	xor.b32  	%r1882, %r1882, %r911;
	ld.global.u32 	%r912, [%rd70+8];
	xor.b32  	%r1881, %r1881, %r912;
	ld.global.u32 	%r913, [%rd70+12];
	xor.b32  	%r1880, %r1880, %r913;
	ld.global.u32 	%r914, [%rd70+16];
	xor.b32  	%r1879, %r1879, %r914;
$L__BB0_60:
	and.b32  	%r916, %r834, 512;
	setp.eq.s32 	%p33, %r916, 0;
	@%p33 bra 	$L__BB0_62;
	add.s32 	%r917, %r1970, %r220;
	mul.lo.s32 	%r918, %r917, 5;
	mul.wide.u32 	%rd71, %r918, 4;
	add.s64 	%rd72, %rd5, %rd71;
	ld.global.u32 	%r919, [%rd72];
	xor.b32  	%r1883, %r1883, %r919;
	ld.global.u32 	%r920, [%rd72+4];
	xor.b32  	%r1882, %r1882, %r920;
	ld.global.u32 	%r921, [%rd72+8];
	xor.b32  	%r1881, %r1881, %r921;
	ld.global.u32 	%r922, [%rd72+12];
	xor.b32  	%r1880, %r1880, %r922;
	ld.global.u32 	%r923, [%rd72+16];
	xor.b32  	%r1879, %r1879, %r923;
$L__BB0_62:
	and.b32  	%r925, %r834, 1024;
	setp.eq.s32 	%p34, %r925, 0;
	@%p34 bra 	$L__BB0_64;
	add.s32 	%r926, %r1970, %r221;
	mul.lo.s32 	%r927, %r926, 5;
	mul.wide.u32 	%rd73, %r927, 4;
	add.s64 	%rd74, %rd5, %rd73;
	ld.global.u32 	%r928, [%rd74];
	xor.b32  	%r1883, %r1883, %r928;
	ld.global.u32 	%r929, [%rd74+4];
	xor.b32  	%r1882, %r1882, %r929;
	ld.global.u32 	%r930, [%rd74+8];
	xor.b32  	%r1881, %r1881, %r930;
	ld.global.u32 	%r931, [%rd74+12];
	xor.b32  	%r1880, %r1880, %r931;
	ld.global.u32 	%r932, [%rd74+16];
	xor.b32  	%r1879, %r1879, %r932;
$L__BB0_64:
	and.b32  	%r934, %r834, 2048;
	setp.eq.s32 	%p35, %r934, 0;
	@%p35 bra 	$L__BB0_66;
	add.s32 	%r935, %r1970, %r222;
	mul.lo.s32 	%r936, %r935, 5;
	mul.wide.u32 	%rd75, %r936, 4;
	add.s64 	%rd76, %rd5, %rd75;
	ld.global.u32 	%r937, [%rd76];
	xor.b32  	%r1883, %r1883, %r937;
	ld.global.u32 	%r938, [%rd76+4];
	xor.b32  	%r1882, %r1882, %r938;
	ld.global.u32 	%r939, [%rd76+8];
	xor.b32  	%r1881, %r1881, %r939;
	ld.global.u32 	%r940, [%rd76+12];
	xor.b32  	%r1880, %r1880, %r940;
	ld.global.u32 	%r941, [%rd76+16];
	xor.b32  	%r1879, %r1879, %r941;
$L__BB0_66:
	and.b32  	%r943, %r834, 4096;
	setp.eq.s32 	%p36, %r943, 0;
	@%p36 bra 	$L__BB0_68;
	add.s32 	%r944, %r1970, %r223;
	mul.lo.s32 	%r945, %r944, 5;
	mul.wide.u32 	%rd77, %r945, 4;
	add.s64 	%rd78, %rd5, %rd77;
	ld.global.u32 	%r946, [%rd78];
	xor.b32  	%r1883, %r1883, %r946;
	ld.global.u32 	%r947, [%rd78+4];
	xor.b32  	%r1882, %r1882, %r947;
	ld.global.u32 	%r948, [%rd78+8];
	xor.b32  	%r1881, %r1881, %r948;
	ld.global.u32 	%r949, [%rd78+12];
	xor.b32  	%r1880, %r1880, %r949;
	ld.global.u32 	%r950, [%rd78+16];
	xor.b32  	%r1879, %r1879, %r950;
$L__BB0_68:
	and.b32  	%r952, %r834, 8192;
	setp.eq.s32 	%p37, %r952, 0;
	@%p37 bra 	$L__BB0_70;
	add.s32 	%r953, %r1970, %r224;
	mul.lo.s32 	%r954, %r953, 5;
	mul.wide.u32 	%rd79, %r954, 4;
	add.s64 	%rd80, %rd5, %rd79;
	ld.global.u32 	%r955, [%rd80];
	xor.b32  	%r1883, %r1883, %r955;
	ld.global.u32 	%r956, [%rd80+4];
	xor.b32  	%r1882, %r1882, %r956;
	ld.global.u32 	%r957, [%rd80+8];
	xor.b32  	%r1881, %r1881, %r957;
	ld.global.u32 	%r958, [%rd80+12];
	xor.b32  	%r1880, %r1880, %r958;
	ld.global.u32 	%r959, [%rd80+16];
	xor.b32  	%r1879, %r1879, %r959;
$L__BB0_70:
	and.b32  	%r961, %r834, 16384;
	setp.eq.s32 	%p38, %r961, 0;
	@%p38 bra 	$L__BB0_72;
	add.s32 	%r962, %r1970, %r225;
	mul.lo.s32 	%r963, %r962, 5;
	mul.wide.u32 	%rd81, %r963, 4;
	add.s64 	%rd82, %rd5, %rd81;
	ld.global.u32 	%r964, [%rd82];
	xor.b32  	%r1883, %r1883, %r964;
	ld.global.u32 	%r965, [%rd82+4];
	xor.b32  	%r1882, %r1882, %r965;
	ld.global.u32 	%r966, [%rd82+8];
	xor.b32  	%r1881, %r1881, %r966;
	ld.global.u32 	%r967, [%rd82+12];
	xor.b32  	%r1880, %r1880, %r967;
	ld.global.u32 	%r968, [%rd82+16];
	xor.b32  	%r1879, %r1879, %r968;
$L__BB0_72:
	and.b32  	%r970, %r834, 32768;
	setp.eq.s32 	%p39, %r970, 0;
	@%p39 bra 	$L__BB0_74;
	add.s32 	%r971, %r1970, %r226;
	mul.lo.s32 	%r972, %r971, 5;
	mul.wide.u32 	%rd83, %r972, 4;
	add.s64 	%rd84, %rd5, %rd83;
	ld.global.u32 	%r973, [%rd84];
	xor.b32  	%r1883, %r1883, %r973;
	ld.global.u32 	%r974, [%rd84+4];
	xor.b32  	%r1882, %r1882, %r974;
	ld.global.u32 	%r975, [%rd84+8];
	xor.b32  	%r1881, %r1881, %r975;
	ld.global.u32 	%r976, [%rd84+12];
	xor.b32  	%r1880, %r1880, %r976;
	ld.global.u32 	%r977, [%rd84+16];
	xor.b32  	%r1879, %r1879, %r977;
$L__BB0_74:
	add.s32 	%r1970, %r1970, 16;
	setp.ne.s32 	%p40, %r1970, 32;
	@%p40 bra 	$L__BB0_42;
	mad.lo.s32 	%r1964, %r1964, -31, %r212;
	setp.ne.s32 	%p41, %r1964, 5;
	@%p41 bra 	$L__BB0_41;
	st.local.u32 	[%rd1+4], %r1883;
	st.local.v2.u32 	[%rd1+8], {%r1882, %r1881};
	st.local.v2.u32 	[%rd1+16], {%r1880, %r1879};
	setp.ne.s64 	%p42, %rd4, 3;
	@%p42 bra 	$L__BB0_114;
	mov.b32 	%r1879, 0;
	mov.u32 	%r1880, %r1879;
	mov.u32 	%r1881, %r1879;
	mov.u32 	%r1882, %r1879;
	mov.u32 	%r1883, %r1879;
	mov.u32 	%r2056, %r1879;
$L__BB0_78:
	mul.wide.u32 	%rd85, %r2056, 4;
	add.s64 	%rd86, %rd1, %rd85;
	ld.local.u32 	%r401, [%rd86+4];
	shl.b32 	%r402, %r2056, 5;
	or.b32  	%r403, %r402, 1;
	or.b32  	%r404, %r402, 2;
	or.b32  	%r405, %r402, 3;
	or.b32  	%r406, %r402, 4;
	or.b32  	%r407, %r402, 5;
	or.b32  	%r408, %r402, 6;
	or.b32  	%r409, %r402, 7;
	or.b32  	%r410, %r402, 8;
	or.b32  	%r411, %r402, 9;
	or.b32  	%r412, %r402, 10;
	or.b32  	%r413, %r402, 11;
	or.b32  	%r414, %r402, 12;
	or.b32  	%r415, %r402, 13;
	or.b32  	%r416, %r402, 14;
	or.b32  	%r417, %r402, 15;
	mov.b32 	%r2062, 0;
$L__BB0_79:
	.pragma "nounroll";
	shr.u32 	%r980, %r401, %r2062;
	and.b32  	%r981, %r980, 1;
	setp.eq.b32 	%p43, %r981, 1;
	not.pred 	%p44, %p43;
	@%p44 bra 	$L__BB0_81;
	add.s32 	%r982, %r402, %r2062;
	mul.lo.s32 	%r983, %r982, 5;
	mul.wide.u32 	%rd87, %r983, 4;
	add.s64 	%rd88, %rd5, %rd87;
	ld.global.u32 	%r984, [%rd88];
	xor.b32  	%r1883, %r1883, %r984;
	ld.global.u32 	%r985, [%rd88+4];
	xor.b32  	%r1882, %r1882, %r985;
	ld.global.u32 	%r986, [%rd88+8];
	xor.b32  	%r1881, %r1881, %r986;
	ld.global.u32 	%r987, [%rd88+12];
	xor.b32  	%r1880, %r1880, %r987;
	ld.global.u32 	%r988, [%rd88+16];
	xor.b32  	%r1879, %r1879, %r988;
$L__BB0_81:
	and.b32  	%r990, %r980, 2;
	setp.eq.s32 	%p45, %r990, 0;
	@%p45 bra 	$L__BB0_83;
	add.s32 	%r991, %r2062, %r403;
	mul.lo.s32 	%r992, %r991, 5;
	mul.wide.u32 	%rd89, %r992, 4;
	add.s64 	%rd90, %rd5, %rd89;
	ld.global.u32 	%r993, [%rd90];
	xor.b32  	%r1883, %r1883, %r993;
	ld.global.u32 	%r994, [%rd90+4];
	xor.b32  	%r1882, %r1882, %r994;
	ld.global.u32 	%r995, [%rd90+8];
	xor.b32  	%r1881, %r1881, %r995;
	ld.global.u32 	%r996, [%rd90+12];
	xor.b32  	%r1880, %r1880, %r996;
	ld.global.u32 	%r997, [%rd90+16];
	xor.b32  	%r1879, %r1879, %r997;
$L__BB0_83:
	and.b32  	%r999, %r980, 4;
	setp.eq.s32 	%p46, %r999, 0;
	@%p46 bra 	$L__BB0_85;
	add.s32 	%r1000, %r2062, %r404;
	mul.lo.s32 	%r1001, %r1000, 5;
	mul.wide.u32 	%rd91, %r1001, 4;
	add.s64 	%rd92, %rd5, %rd91;
	ld.global.u32 	%r1002, [%rd92];
	xor.b32  	%r1883, %r1883, %r1002;
	ld.global.u32 	%r1003, [%rd92+4];
	xor.b32  	%r1882, %r1882, %r1003;
	ld.global.u32 	%r1004, [%rd92+8];
	xor.b32  	%r1881, %r1881, %r1004;
	ld.global.u32 	%r1005, [%rd92+12];
	xor.b32  	%r1880, %r1880, %r1005;
	ld.global.u32 	%r1006, [%rd92+16];
	xor.b32  	%r1879, %r1879, %r1006;
$L__BB0_85:
	and.b32  	%r1008, %r980, 8;
	setp.eq.s32 	%p47, %r1008, 0;
	@%p47 bra 	$L__BB0_87;
	add.s32 	%r1009, %r2062, %r405;
	mul.lo.s32 	%r1010, %r1009, 5;
	mul.wide.u32 	%rd93, %r1010, 4;
	add.s64 	%rd94, %rd5, %rd93;
	ld.global.u32 	%r1011, [%rd94];
	xor.b32  	%r1883, %r1883, %r1011;
	ld.global.u32 	%r1012, [%rd94+4];
	xor.b32  	%r1882, %r1882, %r1012;
	ld.global.u32 	%r1013, [%rd94+8];
	xor.b32  	%r1881, %r1881, %r1013;
	ld.global.u32 	%r1014, [%rd94+12];
	xor.b32  	%r1880, %r1880, %r1014;
	ld.global.u32 	%r1015, [%rd94+16];
	xor.b32  	%r1879, %r1879, %r1015;
$L__BB0_87:
	and.b32  	%r1017, %r980, 16;
	setp.eq.s32 	%p48, %r1017, 0;
	@%p48 bra 	$L__BB0_89;
	add.s32 	%r1018, %r2062, %r406;
	mul.lo.s32 	%r1019, %r1018, 5;
	mul.wide.u32 	%rd95, %r1019, 4;
	add.s64 	%rd96, %rd5, %rd95;
	ld.global.u32 	%r1020, [%rd96];
	xor.b32  	%r1883, %r1883, %r1020;
	ld.global.u32 	%r1021, [%rd96+4];
	xor.b32  	%r1882, %r1882, %r1021;
	ld.global.u32 	%r1022, [%rd96+8];
	xor.b32  	%r1881, %r1881, %r1022;
	ld.global.u32 	%r1023, [%rd96+12];
	xor.b32  	%r1880, %r1880, %r1023;
	ld.global.u32 	%r1024, [%rd96+16];
	xor.b32  	%r1879, %r1879, %r1024;
$L__BB0_89:
	and.b32  	%r1026, %r980, 32;
	setp.eq.s32 	%p49, %r1026, 0;
	@%p49 bra 	$L__BB0_91;
	add.s32 	%r1027, %r2062, %r407;
	mul.lo.s32 	%r1028, %r1027, 5;
	mul.wide.u32 	%rd97, %r1028, 4;
	add.s64 	%rd98, %rd5, %rd97;
	ld.global.u32 	%r1029, [%rd98];
	xor.b32  	%r1883, %r1883, %r1029;
	ld.global.u32 	%r1030, [%rd98+4];
	xor.b32  	%r1882, %r1882, %r1030;
	ld.global.u32 	%r1031, [%rd98+8];
	xor.b32  	%r1881, %r1881, %r1031;
	ld.global.u32 	%r1032, [%rd98+12];
	xor.b32  	%r1880, %r1880, %r1032;
	ld.global.u32 	%r1033, [%rd98+16];
	xor.b32  	%r1879, %r1879, %r1033;
$L__BB0_91:
	and.b32  	%r1035, %r980, 64;
	setp.eq.s32 	%p50, %r1035, 0;
	@%p50 bra 	$L__BB0_93;
	add.s32 	%r1036, %r2062, %r408;
	mul.lo.s32 	%r1037, %r1036, 5;
	mul.wide.u32 	%rd99, %r1037, 4;
	add.s64 	%rd100, %rd5, %rd99;
	ld.global.u32 	%r1038, [%rd100];
	xor.b32  	%r1883, %r1883, %r1038;
	ld.global.u32 	%r1039, [%rd100+4];
	xor.b32  	%r1882, %r1882, %r1039;
	ld.global.u32 	%r1040, [%rd100+8];
	xor.b32  	%r1881, %r1881, %r1040;
	ld.global.u32 	%r1041, [%rd100+12];
	xor.b32  	%r1880, %r1880, %r1041;
	ld.global.u32 	%r1042, [%rd100+16];
	xor.b32  	%r1879, %r1879, %r1042;
$L__BB0_93:
	and.b32  	%r1044, %r980, 128;
	setp.eq.s32 	%p51, %r1044, 0;
	@%p51 bra 	$L__BB0_95;
	add.s32 	%r1045, %r2062, %r409;
	mul.lo.s32 	%r1046, %r1045, 5;
	mul.wide.u32 	%rd101, %r1046, 4;
	add.s64 	%rd102, %rd5, %rd101;
	ld.global.u32 	%r1047, [%rd102];
	xor.b32  	%r1883, %r1883, %r1047;
	ld.global.u32 	%r1048, [%rd102+4];
	xor.b32  	%r1882, %r1882, %r1048;
	ld.global.u32 	%r1049, [%rd102+8];
	xor.b32  	%r1881, %r1881, %r1049;
	ld.global.u32 	%r1050, [%rd102+12];
	xor.b32  	%r1880, %r1880, %r1050;
	ld.global.u32 	%r1051, [%rd102+16];
	xor.b32  	%r1879, %r1879, %r1051;
$L__BB0_95:
	and.b32  	%r1053, %r980, 256;
	setp.eq.s32 	%p52, %r1053, 0;
	@%p52 bra 	$L__BB0_97;
	add.s32 	%r1054, %r2062, %r410;
	mul.lo.s32 	%r1055, %r1054, 5;
	mul.wide.u32 	%rd103, %r1055, 4;
	add.s64 	%rd104, %rd5, %rd103;
	ld.global.u32 	%r1056, [%rd104];
	xor.b32  	%r1883, %r1883, %r1056;
	ld.global.u32 	%r1057, [%rd104+4];
	xor.b32  	%r1882, %r1882, %r1057;
	ld.global.u32 	%r1058, [%rd104+8];
	xor.b32  	%r1881, %r1881, %r1058;
	ld.global.u32 	%r1059, [%rd104+12];
	xor.b32  	%r1880, %r1880, %r1059;
	ld.global.u32 	%r1060, [%rd104+16];
	xor.b32  	%r1879, %r1879, %r1060;
$L__BB0_97:
	and.b32  	%r1062, %r980, 512;
	setp.eq.s32 	%p53, %r1062, 0;
	@%p53 bra 	$L__BB0_99;
	add.s32 	%r1063, %r2062, %r411;
	mul.lo.s32 	%r1064, %r1063, 5;
	mul.wide.u32 	%rd105, %r1064, 4;
	add.s64 	%rd106, %rd5, %rd105;
	ld.global.u32 	%r1065, [%rd106];
	xor.b32  	%r1883, %r1883, %r1065;
	ld.global.u32 	%r1066, [%rd106+4];
	xor.b32  	%r1882, %r1882, %r1066;
	ld.global.u32 	%r1067, [%rd106+8];
	xor.b32  	%r1881, %r1881, %r1067;
	ld.global.u32 	%r1068, [%rd106+12];
	xor.b32  	%r1880, %r1880, %r1068;
	ld.global.u32 	%r1069, [%rd106+16];
	xor.b32  	%r1879, %r1879, %r1069;
$L__BB0_99:
	and.b32  	%r1071, %r980, 1024;
	setp.eq.s32 	%p54, %r1071, 0;
	@%p54 bra 	$L__BB0_101;
	add.s32 	%r1072, %r2062, %r412;
	mul.lo.s32 	%r1073, %r1072, 5;
	mul.wide.u32 	%rd107, %r1073, 4;
	add.s64 	%rd108, %rd5, %rd107;
	ld.global.u32 	%r1074, [%rd108];
	xor.b32  	%r1883, %r1883, %r1074;
	ld.global.u32 	%r1075, [%rd108+4];
	xor.b32  	%r1882, %r1882, %r1075;
	ld.global.u32 	%r1076, [%rd108+8];
	xor.b32  	%r1881, %r1881, %r1076;
	ld.global.u32 	%r1077, [%rd108+12];
	xor.b32  	%r1880, %r1880, %r1077;
	ld.global.u32 	%r1078, [%rd108+16];
	xor.b32  	%r1879, %r1879, %r1078;
$L__BB0_101:
	and.b32  	%r1080, %r980, 2048;
	setp.eq.s32 	%p55, %r1080, 0;
	@%p55 bra 	$L__BB0_103;
	add.s32 	%r1081, %r2062, %r413;
	mul.lo.s32 	%r1082, %r1081, 5;
	mul.wide.u32 	%rd109, %r1082, 4;
	add.s64 	%rd110, %rd5, %rd109;
	ld.global.u32 	%r1083, [%rd110];
	xor.b32  	%r1883, %r1883, %r1083;
	ld.global.u32 	%r1084, [%rd110+4];
	xor.b32  	%r1882, %r1882, %r1084;
	ld.global.u32 	%r1085, [%rd110+8];
	xor.b32  	%r1881, %r1881, %r1085;
	ld.global.u32 	%r1086, [%rd110+12];
	xor.b32  	%r1880, %r1880, %r1086;
	ld.global.u32 	%r1087, [%rd110+16];
	xor.b32  	%r1879, %r1879, %r1087;
$L__BB0_103:
	and.b32  	%r1089, %r980, 4096;
	setp.eq.s32 	%p56, %r1089, 0;
	@%p56 bra 	$L__BB0_105;
	add.s32 	%r1090, %r2062, %r414;
	mul.lo.s32 	%r1091, %r1090, 5;
	mul.wide.u32 	%rd111, %r1091, 4;
	add.s64 	%rd112, %rd5, %rd111;
	ld.global.u32 	%r1092, [%rd112];
	xor.b32  	%r1883, %r1883, %r1092;
	ld.global.u32 	%r1093, [%rd112+4];
	xor.b32  	%r1882, %r1882, %r1093;
	ld.global.u32 	%r1094, [%rd112+8];
	xor.b32  	%r1881, %r1881, %r1094;
	ld.global.u32 	%r1095, [%rd112+12];
	xor.b32  	%r1880, %r1880, %r1095;
	ld.global.u32 	%r1096, [%rd112+16];
	xor.b32  	%r1879, %r1879, %r1096;
$L__BB0_105:
	and.b32  	%r1098, %r980, 8192;
	setp.eq.s32 	%p57, %r1098, 0;
	@%p57 bra 	$L__BB0_107;
	add.s32 	%r1099, %r2062, %r415;
	mul.lo.s32 	%r1100, %r1099, 5;
	mul.wide.u32 	%rd113, %r1100, 4;
	add.s64 	%rd114, %rd5, %rd113;
	ld.global.u32 	%r1101, [%rd114];
	xor.b32  	%r1883, %r1883, %r1101;
	ld.global.u32 	%r1102, [%rd114+4];
	xor.b32  	%r1882, %r1882, %r1102;
	ld.global.u32 	%r1103, [%rd114+8];
	xor.b32  	%r1881, %r1881, %r1103;
	ld.global.u32 	%r1104, [%rd114+12];
	xor.b32  	%r1880, %r1880, %r1104;
	ld.global.u32 	%r1105, [%rd114+16];
	xor.b32  	%r1879, %r1879, %r1105;
$L__BB0_107:
	and.b32  	%r1107, %r980, 16384;
	setp.eq.s32 	%p58, %r1107, 0;
	@%p58 bra 	$L__BB0_109;
	add.s32 	%r1108, %r2062, %r416;
	mul.lo.s32 	%r1109, %r1108, 5;
	mul.wide.u32 	%rd115, %r1109, 4;
	add.s64 	%rd116, %rd5, %rd115;
	ld.global.u32 	%r1110, [%rd116];
	xor.b32  	%r1883, %r1883, %r1110;
	ld.global.u32 	%r1111, [%rd116+4];
	xor.b32  	%r1882, %r1882, %r1111;
	ld.global.u32 	%r1112, [%rd116+8];
	xor.b32  	%r1881, %r1881, %r1112;
	ld.global.u32 	%r1113, [%rd116+12];
	xor.b32  	%r1880, %r1880, %r1113;
	ld.global.u32 	%r1114, [%rd116+16];
	xor.b32  	%r1879, %r1879, %r1114;
$L__BB0_109:
	and.b32  	%r1116, %r980, 32768;
	setp.eq.s32 	%p59, %r1116, 0;
	@%p59 bra 	$L__BB0_111;
	add.s32 	%r1117, %r2062, %r417;
	mul.lo.s32 	%r1118, %r1117, 5;
	mul.wide.u32 	%rd117, %r1118, 4;
	add.s64 	%rd118, %rd5, %rd117;
	ld.global.u32 	%r1119, [%rd118];
	xor.b32  	%r1883, %r1883, %r1119;
	ld.global.u32 	%r1120, [%rd118+4];
	xor.b32  	%r1882, %r1882, %r1120;
	ld.global.u32 	%r1121, [%rd118+8];
	xor.b32  	%r1881, %r1881, %r1121;
	ld.global.u32 	%r1122, [%rd118+12];
	xor.b32  	%r1880, %r1880, %r1122;
	ld.global.u32 	%r1123, [%rd118+16];
	xor.b32  	%r1879, %r1879, %r1123;
$L__BB0_111:
	add.s32 	%r2062, %r2062, 16;
	setp.ne.s32 	%p60, %r2062, 32;
	@%p60 bra 	$L__BB0_79;
	mad.lo.s32 	%r2056, %r2056, -31, %r403;
	setp.ne.s32 	%p61, %r2056, 5;
	@%p61 bra 	$L__BB0_78;
	st.local.u32 	[%rd1+4], %r1883;
	st.local.v2.u32 	[%rd1+8], {%r1882, %r1881};
	st.local.v2.u32 	[%rd1+16], {%r1880, %r1879};
$L__BB0_114:
	shr.u64 	%rd132, %rd3, 2;
	add.s32 	%r1866, %r1866, 1;
	setp.gt.u64 	%p62, %rd3, 3;
	@%p62 bra 	$L__BB0_2;
$L__BB0_115:
	ld.param.u64 	%rd130, [_Z19generate_candidatesPKjPjPbmm_param_3];
	setp.eq.s64 	%p63, %rd130, 0;
	@%p63 bra 	$L__BB0_145;
	ld.param.u64 	%rd127, [_Z19generate_candidatesPKjPjPbmm_param_0];
	cvta.to.global.u64 	%rd120, %rd127;
	ld.global.u32 	%r1124, [%rd120];
	ld.global.u32 	%r597, [%rd120+4];
	ld.global.u32 	%r598, [%rd120+8];
	ld.global.u32 	%r599, [%rd120+12];
	and.b32  	%r1125, %r598, %r597;
	not.b32 	%r1126, %r597;
	and.b32  	%r1127, %r599, %r1126;
	or.b32  	%r1128, %r1127, %r1125;
	add.s32 	%r601, %r1124, %r1128;
	add.s32 	%r600, %r601, -680876936;
	mov.b64 	%rd133, 0;
$L__BB0_117:
	shr.u32 	%r1129, %r1883, 2;
	xor.b32  	%r1130, %r1129, %r1883;
	shl.b32 	%r1131, %r1879, 4;
	shl.b32 	%r1132, %r1130, 1;
	xor.b32  	%r1133, %r1132, %r1131;
	xor.b32  	%r1134, %r1133, %r1130;
	xor.b32  	%r1135, %r1134, %r1879;
	add.s32 	%r1136, %r2153, %r1135;
	add.s32 	%r1137, %r1136, %r600;
	shr.u32 	%r1138, %r1882, 2;
	xor.b32  	%r1139, %r1138, %r1882;
	shl.b32 	%r1140, %r1135, 4;
	shl.b32 	%r1141, %r1139, 1;
	xor.b32  	%r1142, %r1141, %r1140;
	xor.b32  	%r1143, %r1142, %r1139;
	xor.b32  	%r1144, %r1143, %r1135;
	add.s32 	%r1145, %r2153, %r1144;
	add.s32 	%r1146, %r1137, 362437;
	shf.l.wrap.b32 	%r1147, %r1146, %r1146, 7;
	add.s32 	%r1148, %r1147, %r597;
	and.b32  	%r1149, %r1148, 1910503391;
	or.b32  	%r1150, %r1149, -2078277632;
	and.b32  	%r1151, %r1150, %r597;
	xor.b32  	%r1152, %r1149, 2078277631;
	and.b32  	%r1153, %r1152, %r598;
	or.b32  	%r1154, %r1151, %r1153;
	add.s32 	%r1155, %r599, %r1154;
	add.s32 	%r1156, %r1145, %r1155;
	shr.u32 	%r1157, %r1881, 2;
	xor.b32  	%r1158, %r1157, %r1881;
	shl.b32 	%r1159, %r1144, 4;
	shl.b32 	%r1160, %r1158, 1;
	xor.b32  	%r1161, %r1160, %r1159;
	xor.b32  	%r1162, %r1161, %r1158;
	xor.b32  	%r1163, %r1162, %r1144;
	add.s32 	%r1164, %r2153, %r1163;
	add.s32 	%r1165, %r1156, -388839712;
	shf.l.wrap.b32 	%r1166, %r1165, %r1165, 12;
	add.s32 	%r1167, %r1166, %r1150;
	and.b32  	%r1168, %r1167, 1910470617;
	and.b32  	%r1169, %r1148, 1881084096;
	or.b32  	%r1170, %r1169, %r1168;
	or.b32  	%r1171, %r1170, -1946155008;
	or.b32  	%r1172, %r1148, -1881084097;
	and.b32  	%r1173, %r1171, %r1172;
	and.b32  	%r1174, %r1173, %r1150;
	not.b32 	%r1175, %r1173;
	and.b32  	%r1176, %r597, %r1175;
	or.b32  	%r1177, %r1174, %r1176;
	add.s32 	%r1178, %r598, %r1177;
	add.s32 	%r1179, %r1164, %r1178;
	shr.u32 	%r1180, %r1880, 2;
	xor.b32  	%r1181, %r1180, %r1880;
	shl.b32 	%r1182, %r1163, 4;
	shl.b32 	%r1183, %r1181, 1;
	xor.b32  	%r1184, %r1183, %r1182;
	xor.b32  	%r1185, %r1184, %r1181;
	xor.b32  	%r1186, %r1185, %r1163;
	add.s32 	%r1187, %r2153, %r1186;
	add.s32 	%r1188, %r1179, 607193130;
	shf.l.wrap.b32 	%r1189, %r1188, %r1188, 17;
	add.s32 	%r1190, %r1189, %r1173;
	and.b32  	%r1191, %r1190, 29419033;
	and.b32  	%r1192, %r1167, 24;
	or.b32  	%r1193, %r1192, %r1191;
	or.b32  	%r1194, %r1193, -1105262234;
	or.b32  	%r1195, %r1167, -25;
	and.b32  	%r1196, %r1194, %r1195;
	and.b32  	%r1197, %r1196, %r1173;
	not.b32 	%r1198, %r1196;
	and.b32  	%r1199, %r1150, %r1198;
	or.b32  	%r1200, %r1197, %r1199;
	add.s32 	%r1201, %r597, %r1200;
	add.s32 	%r1202, %r1187, %r1201;
	shr.u32 	%r1203, %r1879, 2;
	xor.b32  	%r1204, %r1203, %r1879;
	shl.b32 	%r1205, %r1186, 4;
	shl.b32 	%r1206, %r1204, 1;
	xor.b32  	%r1207, %r1206, %r1205;
	xor.b32  	%r1208, %r1207, %r1204;
	xor.b32  	%r1209, %r1208, %r1186;
	add.s32 	%r1210, %r2153, %r1209;
	add.s32 	%r1211, %r1210, %r1149;
	shr.u32 	%r1212, %r1135, 2;
	xor.b32  	%r1213, %r1212, %r1135;
	shl.b32 	%r1214, %r1209, 4;
	shl.b32 	%r1215, %r1213, 1;
	xor.b32  	%r1216, %r1215, %r1214;
	xor.b32  	%r1217, %r1216, %r1213;
	xor.b32  	%r1218, %r1217, %r1209;
	add.s32 	%r1219, %r2153, %r1218;
	add.s32 	%r1220, %r1202, -1043075582;
	shf.l.wrap.b32 	%r1221, %r1220, %r1220, 22;
	add.s32 	%r1222, %r1221, %r1196;
	and.b32  	%r1223, %r1222, 29419009;
	and.b32  	%r1224, %r1190, 1537;
	or.b32  	%r1225, %r1224, %r1223;
	or.b32  	%r1226, %r1225, -1174142960;
	or.b32  	%r1227, %r1190, -1538;
	and.b32  	%r1228, %r1226, %r1227;
	and.b32  	%r1229, %r1228, %r1196;
	not.b32 	%r1230, %r1228;
	and.b32  	%r1231, %r1173, %r1230;
	or.b32  	%r1232, %r1229, %r1231;
	add.s32 	%r1233, %r1211, %r1232;
	add.s32 	%r1234, %r1233, 2042082952;
	shf.l.wrap.b32 	%r1235, %r1234, %r1234, 7;
	add.s32 	%r1236, %r1235, %r1228;
	and.b32  	%r1237, %r1236, 62971904;
	or.b32  	%r1238, %r1237, 1211043408;
	and.b32  	%r1239, %r1238, %r1228;
	xor.b32  	%r1240, %r1237, -1211047633;
	and.b32  	%r1241, %r1240, %r1196;
	or.b32  	%r1242, %r1239, %r1241;
	add.s32 	%r1243, %r1173, %r1242;
	add.s32 	%r1244, %r1219, %r1243;
	shr.u32 	%r1245, %r1144, 2;
	xor.b32  	%r1246, %r1245, %r1144;
	shl.b32 	%r1247, %r1218, 4;
	shl.b32 	%r1248, %r1246, 1;
	xor.b32  	%r1249, %r1248, %r1247;
	xor.b32  	%r1250, %r1249, %r1246;
	xor.b32  	%r1251, %r1250, %r1218;
	add.s32 	%r1252, %r2153, %r1251;
	add.s32 	%r1253, %r1244, 1202255048;
	shf.l.wrap.b32 	%r1254, %r1253, %r1253, 12;
	add.s32 	%r1255, %r1254, %r1238;
	and.b32  	%r1256, %r1255, 1640816640;
	or.b32  	%r1257, %r1256, 69340246;
	and.b32  	%r1258, %r1257, %r1238;
	xor.b32  	%r1259, %r1256, -1144724991;
	and.b32  	%r1260, %r1259, %r1228;
	or.b32  	%r1261, %r1258, %r1260;
	add.s32 	%r1262, %r1196, %r1261;
	add.s32 	%r1263, %r1252, %r1262;
	shr.u32 	%r1264, %r1163, 2;
	xor.b32  	%r1265, %r1264, %r1163;
	shl.b32 	%r1266, %r1251, 4;
	shl.b32 	%r1267, %r1265, 1;
	xor.b32  	%r1268, %r1267, %r1266;
	xor.b32  	%r1269, %r1268, %r1265;
	xor.b32  	%r1270, %r1269, %r1251;
	add.s32 	%r1271, %r2153, %r1270;
	add.s32 	%r1272, %r1263, -1470694282;
	shf.l.wrap.b32 	%r1273, %r1272, %r1272, 17;
	add.s32 	%r1274, %r1273, %r1257;
	and.b32  	%r1275, %r1274, 1640816702;
	and.b32  	%r1276, %r1255, 25198592;
	or.b32  	%r1277, %r1276, %r1275;
	or.b32  	%r1278, %r1277, -1778311679;
	or.b32  	%r1279, %r1255, -25198593;
	and.b32  	%r1280, %r1278, %r1279;
	and.b32  	%r1281, %r1280, %r1257;
	not.b32 	%r1282, %r1280;
	and.b32  	%r1283, %r1238, %r1282;
	or.b32  	%r1284, %r1281, %r1283;
	add.s32 	%r1285, %r1228, %r1284;
	add.s32 	%r1286, %r1271, %r1285;
	shr.u32 	%r1287, %r1186, 2;
	xor.b32  	%r1288, %r1287, %r1186;
	shl.b32 	%r1289, %r1270, 4;
	shl.b32 	%r1290, %r1288, 1;
	xor.b32  	%r1291, %r1290, %r1289;
	xor.b32  	%r1292, %r1291, %r1288;
	xor.b32  	%r1293, %r1292, %r1270;
	add.s32 	%r1294, %r2153, %r1293;
	add.s32 	%r1295, %r1286, -42806487;
	shf.l.wrap.b32 	%r1296, %r1295, %r1295, 22;
	add.s32 	%r1297, %r1296, %r1280;
	and.b32  	%r1298, %r1297, 1615625278;
	and.b32  	%r1299, %r1274, 2;
	or.b32  	%r1300, %r1299, %r1298;
	or.b32  	%r1301, %r1300, -2077064256;
	or.b32  	%r1302, %r1274, -3;
	and.b32  	%r1303, %r1301, %r1302;
	and.b32  	%r1304, %r1303, %r1280;
	not.b32 	%r1305, %r1303;
	and.b32  	%r1306, %r1257, %r1305;
	or.b32  	%r1307, %r1304, %r1306;
	add.s32 	%r1308, %r1238, %r1307;
	add.s32 	%r1309, %r1294, %r1308;
	shr.u32 	%r1310, %r1209, 2;
	xor.b32  	%r1311, %r1310, %r1209;
	shl.b32 	%r1312, %r1293, 4;
	shl.b32 	%r1313, %r1311, 1;
	xor.b32  	%r1314, %r1313, %r1312;
	xor.b32  	%r1315, %r1314, %r1311;
	xor.b32  	%r1316, %r1315, %r1293;
	add.s32 	%r1317, %r2153, %r1316;
	add.s32 	%r1318, %r1309, 1773297349;
	shf.l.wrap.b32 	%r1319, %r1318, %r1318, 7;
	add.s32 	%r1320, %r1319, %r1303;
	and.b32  	%r1321, %r1320, 1618771004;
	and.b32  	%r1322, %r1297, 4096;
	or.b32  	%r1323, %r1322, %r1321;
	or.b32  	%r1324, %r1323, -1677655615;
	or.b32  	%r1325, %r1297, -4097;
	and.b32  	%r1326, %r1324, %r1325;
	and.b32  	%r1327, %r1326, %r1303;
	not.b32 	%r1328, %r1326;
	and.b32  	%r1329, %r1280, %r1328;
	or.b32  	%r1330, %r1327, %r1329;
	add.s32 	%r1331, %r1257, %r1330;
	add.s32 	%r1332, %r1317, %r1331;
	shr.u32 	%r1333, %r1218, 2;
	xor.b32  	%r1334, %r1333, %r1218;
	shl.b32 	%r1335, %r1316, 4;
	shl.b32 	%r1336, %r1334, 1;
	xor.b32  	%r1337, %r1336, %r1335;
	xor.b32  	%r1338, %r1337, %r1334;
	xor.b32  	%r1339, %r1338, %r1316;
	add.s32 	%r1340, %r2153, %r1339;
	add.s32 	%r1341, %r1332, -1954790047;
	shf.l.wrap.b32 	%r1342, %r1341, %r1341, 12;
	add.s32 	%r1343, %r1342, %r1326;
	and.b32  	%r1344, %r1343, 2021157948;
	or.b32  	%r1345, %r1344, -2021424192;
	and.b32  	%r1346, %r1345, %r1326;
	xor.b32  	%r1347, %r1344, 1618771006;
	and.b32  	%r1348, %r1347, %r1303;
	or.b32  	%r1349, %r1346, %r1348;
	add.s32 	%r1350, %r1280, %r1349;
	add.s32 	%r1351, %r1340, %r1350;
	shr.u32 	%r1352, %r1251, 2;
	xor.b32  	%r1353, %r1352, %r1251;
	shl.b32 	%r1354, %r1339, 4;
	shl.b32 	%r1355, %r1353, 1;
	xor.b32  	%r1356, %r1355, %r1354;
	xor.b32  	%r1357, %r1356, %r1353;
	xor.b32  	%r1883, %r1357, %r1339;
	add.s32 	%r1358, %r2153, %r1883;
	add.s32 	%r1359, %r1351, 3944744;
	shf.l.wrap.b32 	%r1360, %r1359, %r1359, 17;
	add.s32 	%r1361, %r1360, %r1345;
	and.b32  	%r1362, %r1361, 2146987068;
	and.b32  	%r1363, %r1343, 548864;
	or.b32  	%r1364, %r1363, %r1362;
	or.b32  	%r1365, %r1364, -2147122237;
	or.b32  	%r1366, %r1343, -548865;
	and.b32  	%r1367, %r1365, %r1366;
	and.b32  	%r1368, %r1367, %r1345;
	not.b32 	%r1369, %r1367;
	and.b32  	%r1370, %r1326, %r1369;
	or.b32  	%r1371, %r1368, %r1370;
	add.s32 	%r1372, %r1303, %r1371;
	add.s32 	%r1373, %r1358, %r1372;
	shr.u32 	%r1374, %r1270, 2;
	xor.b32  	%r1375, %r1374, %r1270;
	shl.b32 	%r1376, %r1883, 4;
	shl.b32 	%r1377, %r1375, 1;
	xor.b32  	%r1378, %r1377, %r1376;
	xor.b32  	%r1379, %r1378, %r1375;
	xor.b32  	%r1882, %r1379, %r1883;
	add.s32 	%r1380, %r2153, %r1882;
	add.s32 	%r1381, %r1373, -1986054918;
	shf.l.wrap.b32 	%r1382, %r1381, %r1381, 22;
	add.s32 	%r1383, %r1382, %r1367;
	and.b32  	%r1384, %r1383, 2146439039;
	and.b32  	%r1385, %r1361, 2130706432;
	or.b32  	%r1386, %r1385, %r1384;
	or.b32  	%r1387, %r1386, -2146955136;
	or.b32  	%r1388, %r1361, -2130706433;
	and.b32  	%r1389, %r1387, %r1388;
	and.b32  	%r1390, %r1389, %r1367;
	not.b32 	%r1391, %r1389;
	and.b32  	%r1392, %r1345, %r1391;
	or.b32  	%r1393, %r1390, %r1392;
	add.s32 	%r1394, %r1326, %r1393;
	add.s32 	%r1395, %r1380, %r1394;
	shr.u32 	%r1396, %r1293, 2;
	xor.b32  	%r1397, %r1396, %r1293;
	shl.b32 	%r1398, %r1882, 4;
	shl.b32 	%r1399, %r1397, 1;
	xor.b32  	%r1400, %r1399, %r1398;
	xor.b32  	%r1401, %r1400, %r1397;
	xor.b32  	%r1881, %r1401, %r1882;
	add.s32 	%r1402, %r2153, %r1881;
	add.s32 	%r1403, %r1395, 1809315363;
	shf.l.wrap.b32 	%r1404, %r1403, %r1403, 7;
	add.s32 	%r1405, %r1404, %r1387;
	and.b32  	%r1406, %r1405, 15736695;
	or.b32  	%r1407, %r1406, 1058005000;
	and.b32  	%r1408, %r1407, %r1389;
	xor.b32  	%r1409, %r1406, -1058009097;
	and.b32  	%r1410, %r1409, %r1365;
	or.b32  	%r1411, %r1408, %r1410;
	add.s32 	%r1412, %r1345, %r1411;
	add.s32 	%r1413, %r1402, %r1412;
	shr.u32 	%r1414, %r1316, 2;
	xor.b32  	%r1415, %r1414, %r1316;
	shl.b32 	%r1416, %r1881, 4;
	shl.b32 	%r1417, %r1415, 1;
	xor.b32  	%r1418, %r1417, %r1416;
	xor.b32  	%r1419, %r1418, %r1415;
	xor.b32  	%r1880, %r1419, %r1881;
	add.s32 	%r1420, %r2153, %r1880;
	add.s32 	%r1421, %r1413, -35266983;
	shf.l.wrap.b32 	%r1422, %r1421, %r1421, 12;
	add.s32 	%r1423, %r1422, %r1407;
	and.b32  	%r636, %r1423, 15736695;
	or.b32  	%r1424, %r636, 1074520200;
	and.b32  	%r1425, %r1424, %r1407;
	xor.b32  	%r1426, %r636, -1074782345;
	and.b32  	%r1427, %r1426, %r1389;
	or.b32  	%r1428, %r1425, %r1427;
	add.s32 	%r1429, %r1367, %r1428;
	add.s32 	%r1430, %r1420, %r1429;
	shr.u32 	%r1431, %r1339, 2;
	xor.b32  	%r1432, %r1431, %r1339;
	shl.b32 	%r1433, %r1880, 4;
	shl.b32 	%r1434, %r1432, 1;
	xor.b32  	%r1435, %r1434, %r1433;
	xor.b32  	%r1436, %r1435, %r1432;
	xor.b32  	%r1879, %r1436, %r1880;
	add.s32 	%r2153, %r2153, 5798992;
	add.s32 	%r1437, %r1879, %r2153;
	sub.s32 	%r1438, %r1150, %r597;
	shf.l.wrap.b32 	%r1439, %r1438, %r1438, 25;
	sub.s32 	%r614, %r1439, %r601;
	add.s32 	%r615, %r614, 680876936;
	sub.s32 	%r1440, %r1173, %r1150;
	shf.l.wrap.b32 	%r1441, %r1440, %r1440, 20;
	sub.s32 	%r616, %r1441, %r1155;
	add.s32 	%r617, %r616, 389564586;
	sub.s32 	%r1442, %r1196, %r1173;
	shf.l.wrap.b32 	%r1443, %r1442, %r1442, 15;
	sub.s32 	%r618, %r1443, %r1178;
	sub.s32 	%r1444, %r1228, %r1196;
	shf.l.wrap.b32 	%r1445, %r1444, %r1444, 10;
	sub.s32 	%r619, %r1445, %r1201;
	sub.s32 	%r1446, %r1238, %r1228;
	shf.l.wrap.b32 	%r1447, %r1446, %r1446, 25;
	add.s32 	%r1448, %r1150, %r1232;
	sub.s32 	%r620, %r1447, %r1448;
	add.s32 	%r621, %r620, 176418897;
	sub.s32 	%r1449, %r1257, %r1238;
	mov.b32 	%r1450, 405937670;
	shf.l.wrap.b32 	%r1451, %r1449, %r1450, 20;
	sub.s32 	%r622, %r1451, %r1243;
	add.s32 	%r623, %r622, -1200080426;
	sub.s32 	%r1452, %r1280, %r1257;
	shf.l.wrap.b32 	%r1453, %r1452, %r1452, 15;
	sub.s32 	%r624, %r1453, %r1262;
	add.s32 	%r625, %r624, 1473231341;
	sub.s32 	%r1454, %r1303, %r1280;
	shf.l.wrap.b32 	%r1455, %r1454, %r1454, 10;
	sub.s32 	%r626, %r1455, %r1285;
	add.s32 	%r627, %r626, 45705983;
	sub.s32 	%r1456, %r1326, %r1303;
	shf.l.wrap.b32 	%r1457, %r1456, %r1456, 25;
	sub.s32 	%r628, %r1457, %r1308;
	sub.s32 	%r1458, %r1345, %r1326;
	shf.l.wrap.b32 	%r1459, %r1458, %r1458, 20;
	sub.s32 	%r629, %r1459, %r1331;
	sub.s32 	%r1460, %r1367, %r1345;
	shf.l.wrap.b32 	%r1461, %r1460, %r1460, 15;
	sub.s32 	%r630, %r1461, %r1350;
	add.s32 	%r631, %r630, 42063;
	sub.s32 	%r1462, %r1389, %r1367;
	shf.l.wrap.b32 	%r1463, %r1462, %r1462, 10;
	sub.s32 	%r632, %r1463, %r1372;
	add.s32 	%r633, %r632, 1990404162;
	sub.s32 	%r1464, %r1407, %r1389;
	shf.l.wrap.b32 	%r1465, %r1464, %r1464, 25;
	sub.s32 	%r634, %r1465, %r1394;
	add.s32 	%r635, %r634, -1804603682;
	sub.s32 	%r1466, %r1424, %r1407;
	shf.l.wrap.b32 	%r1467, %r1466, %r1466, 20;
	sub.s32 	%r637, %r1467, %r1412;
	add.s32 	%r638, %r637, 40341101;
	add.s32 	%r1468, %r1430, -1496565735;
	shf.l.wrap.b32 	%r1469, %r1468, %r1468, 17;
	add.s32 	%r1470, %r1469, %r1424;
	and.b32  	%r639, %r1470, 16744439;
	or.b32  	%r1471, %r639, 2097152000;
	sub.s32 	%r1472, %r1471, %r1424;
	shf.l.wrap.b32 	%r1473, %r1472, %r1472, 15;
	sub.s32 	%r640, %r1473, %r1429;
	add.s32 	%r641, %r640, 1502002290;
	and.b32  	%r1474, %r1471, %r1424;
	xor.b32  	%r1475, %r639, 50331519;
	and.b32  	%r1476, %r1475, %r1407;
	or.b32  	%r1477, %r1474, %r1476;
	add.s32 	%r1478, %r1389, %r1477;
	add.s32 	%r1479, %r1437, %r1478;
	add.s32 	%r1480, %r1479, 1236535329;
	shf.l.wrap.b32 	%r1481, %r1480, %r1480, 22;
	add.s32 	%r642, %r1481, %r1471;
	and.b32  	%r643, %r642, 1610612735;
	or.b32  	%r1482, %r643, 536870912;
	sub.s32 	%r1483, %r1482, %r1471;
	shf.l.wrap.b32 	%r1484, %r1483, %r1483, 10;
	sub.s32 	%r644, %r1484, %r1478;
	add.s32 	%r645, %r644, -1236535329;
	and.b32  	%r1485, %r642, %r1424;
	xor.b32  	%r1486, %r636, -1074520201;
	and.b32  	%r1487, %r1471, %r1486;
	or.b32  	%r1488, %r1485, %r1487;
	add.s32 	%r1489, %r616, %r1407;
	add.s32 	%r1490, %r1489, %r1488;
	add.s32 	%r1491, %r1490, 223768076;
	shf.l.wrap.b32 	%r1492, %r1491, %r1491, 5;
	add.s32 	%r646, %r1492, %r1482;
	and.b32  	%r1493, %r646, -2147352576;
	setp.ne.s32 	%p64, %r1493, 0;
	@%p64 bra 	$L__BB0_144;
	xor.b32  	%r1494, %r646, %r642;
	and.b32  	%r1495, %r1494, 32776;
	setp.ne.s32 	%p65, %r1495, 0;
	@%p65 bra 	$L__BB0_144;
	or.b32  	%r1496, %r639, 2097152000;
	and.b32  	%r1497, %r646, %r1496;
	xor.b32  	%r1498, %r639, -2097152001;
	and.b32  	%r1499, %r643, %r1498;
	or.b32  	%r1500, %r1497, %r1499;
	add.s32 	%r1501, %r636, %r1500;
	add.s32 	%r1502, %r1501, %r625;
	add.s32 	%r1503, %r1502, 5018568;
	shf.l.wrap.b32 	%r1504, %r1503, %r1503, 9;
	add.s32 	%r647, %r1504, %r646;
	and.b32  	%r1505, %r647, -2147352576;
	setp.ne.s32 	%p66, %r1505, 131072;
	@%p66 bra 	$L__BB0_144;
	xor.b32  	%r1506, %r647, %r646;
	and.b32  	%r1507, %r1506, 536870912;
	setp.ne.s32 	%p67, %r1507, 0;
	@%p67 bra 	$L__BB0_144;
	or.b32  	%r1508, %r643, 536870912;
	and.b32  	%r1509, %r647, %r1508;
	xor.b32  	%r1510, %r643, -536870913;
	and.b32  	%r1511, %r646, %r1510;
	or.b32  	%r1512, %r1509, %r1511;
	add.s32 	%r1513, %r639, %r1512;
	add.s32 	%r1514, %r1513, %r633;
	add.s32 	%r1515, %r1514, -1554097583;
	shf.l.wrap.b32 	%r1516, %r1515, %r1515, 14;
	add.s32 	%r648, %r1516, %r647;
	and.b32  	%r1517, %r648, -2147352576;
	setp.ne.s32 	%p68, %r1517, 0;
	@%p68 bra 	$L__BB0_144;
	and.b32  	%r1518, %r648, %r646;
	not.b32 	%r1519, %r646;
	and.b32  	%r1520, %r647, %r1519;
	or.b32  	%r1521, %r1518, %r1520;
	add.s32 	%r1522, %r643, %r1521;
	add.s32 	%r1523, %r1522, %r615;
	add.s32 	%r1524, %r1523, 162973610;
	shf.l.wrap.b32 	%r1525, %r1524, %r1524, 20;
	add.s32 	%r649, %r1525, %r648;
	setp.lt.s32 	%p69, %r649, 0;
	@%p69 bra 	$L__BB0_144;
	and.b32  	%r1526, %r649, %r647;
	not.b32 	%r1527, %r647;
	and.b32  	%r1528, %r648, %r1527;
	or.b32  	%r1529, %r1526, %r1528;
	add.s32 	%r1530, %r646, %r1529;
	add.s32 	%r1531, %r1530, %r623;
	add.s32 	%r1532, %r1531, -701558691;
	shf.l.wrap.b32 	%r1533, %r1532, %r1532, 5;
	add.s32 	%r650, %r1533, %r649;
	setp.lt.s32 	%p70, %r650, 0;
	@%p70 bra 	$L__BB0_144;
	xor.b32  	%r1534, %r650, %r649;
	and.b32  	%r1535, %r1534, 131072;
	setp.ne.s32 	%p71, %r1535, 0;
	@%p71 bra 	$L__BB0_144;
	and.b32  	%r1536, %r650, %r648;
	not.b32 	%r1537, %r648;
	and.b32  	%r1538, %r649, %r1537;
	or.b32  	%r1539, %r1536, %r1538;
	add.s32 	%r1540, %r647, %r1539;
	add.s32 	%r1541, %r1540, %r631;
	add.s32 	%r1542, %r1541, 38016083;
	shf.l.wrap.b32 	%r1543, %r1542, %r1542, 9;
	add.s32 	%r651, %r1543, %r650;
	setp.lt.s32 	%p72, %r651, 0;
	@%p72 bra 	$L__BB0_144;
	and.b32  	%r1544, %r651, %r649;
	not.b32 	%r1545, %r649;
	and.b32  	%r1546, %r650, %r1545;
	or.b32  	%r1547, %r1544, %r1546;
	add.s32 	%r1548, %r648, %r1547;
	add.s32 	%r1549, %r1548, %r645;
	add.s32 	%r1550, %r1549, -660478335;
	shf.l.wrap.b32 	%r1551, %r1550, %r1550, 14;
	add.s32 	%r652, %r1551, %r651;
	setp.lt.s32 	%p73, %r652, 0;
	@%p73 bra 	$L__BB0_144;
	and.b32  	%r1552, %r652, %r650;
	not.b32 	%r1553, %r650;
	and.b32  	%r1554, %r651, %r1553;
	or.b32  	%r1555, %r1552, %r1554;
	add.s32 	%r1556, %r649, %r1555;
	add.s32 	%r1557, %r1556, %r621;
	add.s32 	%r1558, %r1557, -405537848;
	shf.l.wrap.b32 	%r1559, %r1558, %r1558, 20;
	add.s32 	%r653, %r1559, %r652;
	setp.gt.s32 	%p74, %r653, -1;
	@%p74 bra 	$L__BB0_144;
	and.b32  	%r1560, %r653, %r651;
	not.b32 	%r1561, %r651;
	and.b32  	%r1562, %r652, %r1561;
	or.b32  	%r1563, %r1560, %r1562;
	add.s32 	%r1564, %r650, %r1563;
	add.s32 	%r654, %r629, 1958414417;
	add.s32 	%r1565, %r1564, %r654;
	add.s32 	%r1566, %r1565, 568446438;
	shf.l.wrap.b32 	%r1567, %r1566, %r1566, 5;
	add.s32 	%r1568, %r1567, %r653;
	and.b32  	%r1569, %r1568, %r652;
	not.b32 	%r1570, %r652;
	and.b32  	%r1571, %r653, %r1570;
	or.b32  	%r1572, %r1569, %r1571;
	add.s32 	%r1573, %r651, %r641;
	add.s32 	%r1574, %r1573, %r1572;
	add.s32 	%r1575, %r1574, -1019803690;
	shf.l.wrap.b32 	%r1576, %r1575, %r1575, 9;
	add.s32 	%r1577, %r1576, %r1568;
	and.b32  	%r1578, %r1577, %r653;
	not.b32 	%r1579, %r653;
	and.b32  	%r1580, %r1568, %r1579;
	or.b32  	%r1581, %r1578, %r1580;
	add.s32 	%r655, %r619, 1044525330;
	add.s32 	%r1582, %r652, %r655;
	add.s32 	%r1583, %r1582, %r1581;
	add.s32 	%r1584, %r1583, -187363961;
	shf.l.wrap.b32 	%r1585, %r1584, %r1584, 14;
	add.s32 	%r1586, %r1585, %r1577;
	and.b32  	%r1587, %r1586, %r1568;
	not.b32 	%r1588, %r1568;
	and.b32  	%r1589, %r1577, %r1588;
	or.b32  	%r1590, %r1587, %r1589;
	add.s32 	%r656, %r628, -1770035416;
	add.s32 	%r1591, %r653, %r656;
	add.s32 	%r1592, %r1591, %r1590;
	add.s32 	%r1593, %r1592, 1163531501;
	shf.l.wrap.b32 	%r1594, %r1593, %r1593, 20;
	add.s32 	%r1595, %r1594, %r1586;
	and.b32  	%r1596, %r1595, %r1577;
	not.b32 	%r1597, %r1577;
	and.b32  	%r1598, %r1586, %r1597;
	or.b32  	%r1599, %r1596, %r1598;
	add.s32 	%r1600, %r1568, %r638;
	add.s32 	%r1601, %r1600, %r1599;
	add.s32 	%r1602, %r1601, -1444681467;
	shf.l.wrap.b32 	%r1603, %r1602, %r1602, 5;
	add.s32 	%r1604, %r1603, %r1595;
	and.b32  	%r1605, %r1604, %r1586;
	not.b32 	%r1606, %r1586;
	and.b32  	%r1607, %r1595, %r1606;
	or.b32  	%r1608, %r1605, %r1607;
	add.s32 	%r1609, %r618, %r1577;
	add.s32 	%r1610, %r1609, %r1608;
	add.s32 	%r1611, %r1610, -657509603;
	shf.l.wrap.b32 	%r1612, %r1611, %r1611, 9;
	add.s32 	%r1613, %r1612, %r1604;
	and.b32  	%r1614, %r1613, %r1595;
	not.b32 	%r1615, %r1595;
	and.b32  	%r1616, %r1604, %r1615;
	or.b32  	%r1617, %r1614, %r1616;
	add.s32 	%r1618, %r626, %r1586;
	add.s32 	%r1619, %r1618, %r1617;
	add.s32 	%r1620, %r1619, 1781034456;
	shf.l.wrap.b32 	%r1621, %r1620, %r1620, 14;
	add.s32 	%r1622, %r1621, %r1613;
	and.b32  	%r1623, %r1622, %r1604;
	not.b32 	%r1624, %r1604;
	and.b32  	%r1625, %r1613, %r1624;
	or.b32  	%r1626, %r1623, %r1625;
	add.s32 	%r1627, %r634, %r1595;
	add.s32 	%r1628, %r1627, %r1626;
	add.s32 	%r1629, %r1628, 563755880;
	shf.l.wrap.b32 	%r1630, %r1629, %r1629, 20;
	add.s32 	%r1631, %r1630, %r1622;
	xor.b32  	%r1632, %r1622, %r1613;
	xor.b32  	%r1633, %r1632, %r1631;
	add.s32 	%r1634, %r622, %r1604;
	add.s32 	%r1635, %r1634, %r1633;
	add.s32 	%r1636, %r1635, -1200458984;
	shf.l.wrap.b32 	%r1637, %r1636, %r1636, 4;
	add.s32 	%r1638, %r1637, %r1631;
	xor.b32  	%r1639, %r1631, %r1622;
	xor.b32  	%r1640, %r1639, %r1638;
	add.s32 	%r1641, %r628, %r1613;
	add.s32 	%r1642, %r1641, %r1640;
	add.s32 	%r1643, %r1642, 502357417;
	shf.l.wrap.b32 	%r1644, %r1643, %r1643, 11;
	add.s32 	%r1645, %r1644, %r1638;
	xor.b32  	%r1646, %r1638, %r1631;
	xor.b32  	%r1647, %r1646, %r1645;
	add.s32 	%r1648, %r632, %r1622;
	add.s32 	%r1649, %r1648, %r1647;
	add.s32 	%r1650, %r1649, -465532572;
	shf.l.wrap.b32 	%r1651, %r1650, %r1650, 16;
	add.s32 	%r1652, %r1651, %r1645;
	xor.b32  	%r1653, %r1645, %r1638;
	xor.b32  	%r1654, %r1653, %r1652;
	add.s32 	%r1655, %r640, %r1631;
	add.s32 	%r1656, %r1655, %r1654;
	add.s32 	%r1657, %r1656, 1466692734;
	shf.l.wrap.b32 	%r1658, %r1657, %r1657, 23;
	add.s32 	%r1659, %r1658, %r1652;
	xor.b32  	%r1660, %r1652, %r1645;
	xor.b32  	%r1661, %r1660, %r1659;
	add.s32 	%r1662, %r616, %r1638;
	add.s32 	%r1663, %r1662, %r1661;
	add.s32 	%r1664, %r1663, -1141427474;
	shf.l.wrap.b32 	%r1665, %r1664, %r1664, 4;
	add.s32 	%r1666, %r1665, %r1659;
	xor.b32  	%r1667, %r1659, %r1652;
	xor.b32  	%r1668, %r1667, %r1666;
	add.s32 	%r1669, %r620, %r1645;
	add.s32 	%r1670, %r1669, %r1668;
	add.s32 	%r1671, %r1670, 1449312250;
	shf.l.wrap.b32 	%r1672, %r1671, %r1671, 11;
	add.s32 	%r1673, %r1672, %r1666;
	xor.b32  	%r1674, %r1666, %r1659;
	xor.b32  	%r1675, %r1674, %r1673;
	add.s32 	%r1676, %r626, %r1652;
	add.s32 	%r1677, %r1676, %r1675;
	add.s32 	%r1678, %r1677, -109791649;
	shf.l.wrap.b32 	%r1679, %r1678, %r1678, 16;
	add.s32 	%r1680, %r1679, %r1673;
	xor.b32  	%r1681, %r1673, %r1666;
	xor.b32  	%r1682, %r1681, %r1680;
	add.s32 	%r1683, %r630, %r1659;
	add.s32 	%r1684, %r1683, %r1682;
	add.s32 	%r1685, %r1684, -1094688577;
	shf.l.wrap.b32 	%r1686, %r1685, %r1685, 23;
	add.s32 	%r1687, %r1686, %r1680;
	xor.b32  	%r1688, %r1680, %r1673;
	xor.b32  	%r1689, %r1688, %r1687;
	add.s32 	%r1690, %r637, %r1666;
	add.s32 	%r1691, %r1690, %r1689;
	add.s32 	%r1692, %r1691, 721620275;
	shf.l.wrap.b32 	%r1693, %r1692, %r1692, 4;
	add.s32 	%r1694, %r1693, %r1687;
	xor.b32  	%r1695, %r1687, %r1680;
	xor.b32  	%r1696, %r1695, %r1694;
	add.s32 	%r1697, %r614, %r1673;
	add.s32 	%r1698, %r1697, %r1696;
	add.s32 	%r1699, %r1698, 322339714;
	shf.l.wrap.b32 	%r1700, %r1699, %r1699, 11;
	add.s32 	%r1701, %r1700, %r1694;
	xor.b32  	%r1702, %r1694, %r1687;
	xor.b32  	%r1703, %r1702, %r1701;
	add.s32 	%r1704, %r619, %r1680;
	add.s32 	%r1705, %r1704, %r1703;
	add.s32 	%r1706, %r1705, 322003351;
	shf.l.wrap.b32 	%r1707, %r1706, %r1706, 16;
	add.s32 	%r1708, %r1707, %r1701;
	xor.b32  	%r1709, %r1701, %r1694;
	xor.b32  	%r1710, %r1709, %r1708;
	add.s32 	%r1711, %r624, %r1687;
	add.s32 	%r1712, %r1711, %r1710;
	add.s32 	%r1713, %r1712, 1549260530;
	shf.l.wrap.b32 	%r1714, %r1713, %r1713, 23;
	add.s32 	%r1715, %r1714, %r1708;
	xor.b32  	%r1716, %r1708, %r1701;
	xor.b32  	%r1717, %r1716, %r1715;
	add.s32 	%r1718, %r629, %r1694;
	add.s32 	%r1719, %r1718, %r1717;
	add.s32 	%r1720, %r1719, 1318049930;
	shf.l.wrap.b32 	%r1721, %r1720, %r1720, 4;
	add.s32 	%r657, %r1721, %r1715;
	xor.b32  	%r1722, %r1715, %r1708;
	xor.b32  	%r1723, %r1722, %r657;
	add.s32 	%r1724, %r634, %r1701;
	add.s32 	%r1725, %r1724, %r1723;
	add.s32 	%r1726, %r1725, 2068547779;
	shf.l.wrap.b32 	%r1727, %r1726, %r1726, 11;
	add.s32 	%r658, %r1727, %r657;
	xor.b32  	%r1728, %r657, %r1715;
	xor.b32  	%r1729, %r1728, %r658;
	add.s32 	%r1730, %r644, %r1708;
	add.s32 	%r1731, %r1730, %r1729;
	add.s32 	%r1732, %r1731, -705792809;
	shf.l.wrap.b32 	%r1733, %r1732, %r1732, 16;
	add.s32 	%r659, %r1733, %r658;
	xor.b32  	%r1734, %r658, %r657;
	xor.b32  	%r1735, %r1734, %r659;
	add.s32 	%r1736, %r618, %r1715;
	add.s32 	%r1737, %r1736, %r1735;
	add.s32 	%r1738, %r1737, -1601444470;
	shf.l.wrap.b32 	%r1739, %r1738, %r1738, 23;
	add.s32 	%r660, %r1739, %r659;
	xor.b32  	%r1740, %r660, %r658;
	setp.lt.s32 	%p75, %r1740, 0;
	@%p75 bra 	$L__BB0_144;
	not.b32 	%r1741, %r658;
	or.b32  	%r1742, %r660, %r1741;
	xor.b32  	%r1743, %r1742, %r659;
	add.s32 	%r1744, %r657, %r1743;
	add.s32 	%r1745, %r1744, %r615;
	add.s32 	%r1746, %r1745, -198630844;
	shf.l.wrap.b32 	%r1747, %r1746, %r1746, 6;
	add.s32 	%r661, %r1747, %r660;
	xor.b32  	%r1748, %r661, %r659;
	setp.lt.s32 	%p76, %r1748, 0;
	@%p76 bra 	$L__BB0_144;
	not.b32 	%r1749, %r659;
	or.b32  	%r1750, %r661, %r1749;
	xor.b32  	%r1751, %r1750, %r660;
	add.s32 	%r1752, %r658, %r1751;
	add.s32 	%r1753, %r1752, %r627;
	add.s32 	%r1754, %r1753, 1126891415;
	shf.l.wrap.b32 	%r1755, %r1754, %r1754, 10;
	add.s32 	%r662, %r1755, %r661;
	xor.b32  	%r1756, %r662, %r660;
	setp.gt.s32 	%p77, %r1756, -1;
	@%p77 bra 	$L__BB0_144;
	not.b32 	%r1757, %r660;
	or.b32  	%r1758, %r662, %r1757;
	xor.b32  	%r1759, %r1758, %r661;
	add.s32 	%r1760, %r659, %r1759;
	add.s32 	%r1761, %r1760, %r641;
	add.s32 	%r1762, %r1761, -1416354905;
	shf.l.wrap.b32 	%r1763, %r1762, %r1762, 15;
	add.s32 	%r663, %r1763, %r662;
	xor.b32  	%r1764, %r663, %r661;
	setp.lt.s32 	%p78, %r1764, 0;
	@%p78 bra 	$L__BB0_144;
	not.b32 	%r1765, %r661;
	or.b32  	%r1766, %r663, %r1765;
	xor.b32  	%r1767, %r1766, %r662;
	add.s32 	%r1768, %r660, %r1767;
	add.s32 	%r1769, %r1768, %r623;
	add.s32 	%r1770, %r1769, -57434055;
	shf.l.wrap.b32 	%r1771, %r1770, %r1770, 21;
	add.s32 	%r664, %r1771, %r663;
	xor.b32  	%r1772, %r664, %r662;
	setp.lt.s32 	%p79, %r1772, 0;
	@%p79 bra 	$L__BB0_144;
	not.b32 	%r1773, %r662;
	or.b32  	%r1774, %r664, %r1773;
	xor.b32  	%r1775, %r1774, %r663;
	add.s32 	%r1776, %r661, %r1775;
	add.s32 	%r1777, %r1776, %r635;
	add.s32 	%r1778, %r1777, 1700485571;
	shf.l.wrap.b32 	%r1779, %r1778, %r1778, 6;
	add.s32 	%r665, %r1779, %r664;
	xor.b32  	%r1780, %r665, %r663;
	setp.lt.s32 	%p80, %r1780, 0;
	@%p80 bra 	$L__BB0_144;
	not.b32 	%r1781, %r663;
	or.b32  	%r1782, %r665, %r1781;
	xor.b32  	%r1783, %r1782, %r664;
	add.s32 	%r1784, %r662, %r1783;
	add.s32 	%r1785, %r1784, %r655;
	add.s32 	%r1786, %r1785, -1894986606;
	shf.l.wrap.b32 	%r1787, %r1786, %r1786, 10;
	add.s32 	%r666, %r1787, %r665;
	xor.b32  	%r1788, %r666, %r664;
	setp.lt.s32 	%p81, %r1788, 0;
	@%p81 bra 	$L__BB0_144;
	not.b32 	%r1789, %r664;
	or.b32  	%r1790, %r666, %r1789;
	xor.b32  	%r1791, %r1790, %r665;
	add.s32 	%r1792, %r663, %r1791;
	add.s32 	%r1793, %r1792, %r631;
	add.s32 	%r1794, %r1793, -1051523;
	shf.l.wrap.b32 	%r1795, %r1794, %r1794, 15;
	add.s32 	%r667, %r1795, %r666;
	xor.b32  	%r1796, %r667, %r665;
	setp.lt.s32 	%p82, %r1796, 0;
	@%p82 bra 	$L__BB0_144;
	not.b32 	%r1797, %r665;
	or.b32  	%r1798, %r667, %r1797;
	xor.b32  	%r1799, %r1798, %r666;
	add.s32 	%r1800, %r664, %r1799;
	add.s32 	%r1801, %r1800, %r617;
	add.s32 	%r1802, %r1801, -2054922799;
	shf.l.wrap.b32 	%r1803, %r1802, %r1802, 21;
	add.s32 	%r668, %r1803, %r667;
	xor.b32  	%r1804, %r668, %r666;
	setp.lt.s32 	%p83, %r1804, 0;
	@%p83 bra 	$L__BB0_144;
	not.b32 	%r1805, %r666;
	or.b32  	%r1806, %r668, %r1805;
	xor.b32  	%r1807, %r1806, %r667;
	add.s32 	%r1808, %r665, %r1807;
	add.s32 	%r1809, %r1808, %r656;
	add.s32 	%r1810, %r1809, 1873313359;
	shf.l.wrap.b32 	%r1811, %r1810, %r1810, 6;
	add.s32 	%r669, %r1811, %r668;
	xor.b32  	%r1812, %r669, %r667;
	setp.lt.s32 	%p84, %r1812, 0;
	@%p84 bra 	$L__BB0_144;
	not.b32 	%r1813, %r667;
	or.b32  	%r1814, %r669, %r1813;
	xor.b32  	%r1815, %r1814, %r668;
	add.s32 	%r1816, %r666, %r1815;
	add.s32 	%r1817, %r1816, %r645;
	add.s32 	%r1818, %r1817, -30611744;
	shf.l.wrap.b32 	%r1819, %r1818, %r1818, 10;
	add.s32 	%r670, %r1819, %r669;
	xor.b32  	%r1820, %r670, %r668;
	setp.lt.s32 	%p85, %r1820, 0;
	@%p85 bra 	$L__BB0_144;
	not.b32 	%r1821, %r668;
	or.b32  	%r1822, %r670, %r1821;
	xor.b32  	%r1823, %r1822, %r669;
	add.s32 	%r1824, %r667, %r1823;
	add.s32 	%r1825, %r1824, %r625;
	add.s32 	%r1826, %r1825, -1560198380;
	shf.l.wrap.b32 	%r1827, %r1826, %r1826, 15;
	add.s32 	%r671, %r1827, %r670;
	xor.b32  	%r1828, %r671, %r669;
	setp.lt.s32 	%p86, %r1828, 0;
	@%p86 bra 	$L__BB0_144;
	not.b32 	%r1829, %r669;
	or.b32  	%r1830, %r671, %r1829;
	xor.b32  	%r1831, %r1830, %r670;
	add.s32 	%r1832, %r668, %r1831;
	add.s32 	%r1833, %r1832, %r638;
	add.s32 	%r1834, %r1833, 1309151649;
	shf.l.wrap.b32 	%r1835, %r1834, %r1834, 21;
	add.s32 	%r672, %r1835, %r671;
	xor.b32  	%r1836, %r672, %r670;
	setp.gt.s32 	%p87, %r1836, -1;
	@%p87 bra 	$L__BB0_144;
	not.b32 	%r1837, %r670;
	or.b32  	%r1838, %r672, %r1837;
	xor.b32  	%r1839, %r1838, %r671;
	add.s32 	%r1840, %r669, %r1839;
	add.s32 	%r1841, %r1840, %r621;
	add.s32 	%r1842, %r1841, -145523070;
	shf.l.wrap.b32 	%r1843, %r1842, %r1842, 6;
	add.s32 	%r673, %r1843, %r672;
	and.b32  	%r1844, %r673, 33554432;
	setp.eq.s32 	%p88, %r1844, 0;
	xor.b32  	%r1845, %r673, %r671;
	setp.lt.s32 	%p89, %r1845, 0;
	or.pred  	%p90, %p88, %p89;
	@%p90 bra 	$L__BB0_144;
	not.b32 	%r1846, %r671;
	or.b32  	%r1847, %r673, %r1846;
	xor.b32  	%r1848, %r1847, %r672;
	add.s32 	%r1849, %r670, %r1848;
	add.s32 	%r1850, %r1849, %r633;
	add.s32 	%r1851, %r1850, -1120210379;
	shf.l.wrap.b32 	%r1852, %r1851, %r1851, 10;
	add.s32 	%r1853, %r1852, %r673;
	and.b32  	%r1854, %r1853, 33554432;
	setp.eq.s32 	%p91, %r1854, 0;
	xor.b32  	%r1855, %r1853, %r672;
	setp.lt.s32 	%p92, %r1855, 0;
	or.pred  	%p93, %p91, %p92;
	@%p93 bra 	$L__BB0_144;
	ld.param.u64 	%rd129, [_Z19generate_candidatesPKjPjPbmm_param_2];
	ld.param.u64 	%rd128, [_Z19generate_candidatesPKjPjPbmm_param_1];
	add.s32 	%r1856, %r618, -606105819;
	mov.u32 	%r1857, %ctaid.x;
	mov.u32 	%r1858, %ntid.x;
	mov.u32 	%r1859, %tid.x;
	mad.lo.s32 	%r1860, %r1857, %r1858, %r1859;
	cvt.u64.u32 	%rd121, %r1860;
	mul.wide.u32 	%rd122, %r1860, 64;
	cvta.to.global.u64 	%rd123, %rd128;
	add.s64 	%rd124, %rd123, %rd122;
	st.global.u32 	[%rd124], %r615;
	st.global.u32 	[%rd124+4], %r617;
	st.global.u32 	[%rd124+8], %r1856;
	st.global.u32 	[%rd124+12], %r655;
	st.global.u32 	[%rd124+16], %r621;
	st.global.u32 	[%rd124+20], %r623;
	st.global.u32 	[%rd124+24], %r625;
	st.global.u32 	[%rd124+28], %r627;
	st.global.u32 	[%rd124+32], %r656;
	st.global.u32 	[%rd124+36], %r654;
	st.global.u32 	[%rd124+40], %r631;
	st.global.u32 	[%rd124+44], %r633;
	st.global.u32 	[%rd124+48], %r635;
	st.global.u32 	[%rd124+52], %r638;
	st.global.u32 	[%rd124+56], %r641;
	st.global.u32 	[%rd124+60], %r645;
	cvta.to.global.u64 	%rd125, %rd129;
	add.s64 	%rd126, %rd125, %rd121;
	mov.b16 	%rs1, 1;
	st.global.u8 	[%rd126], %rs1;
	bra.uni 	$L__BB0_145;
$L__BB0_144:
	ld.param.u64 	%rd131, [_Z19generate_candidatesPKjPjPbmm_param_3];
	add.s64 	%rd133, %rd133, 1;
	setp.ne.s64 	%p94, %rd133, %rd131;
	@%p94 bra 	$L__BB0_117;
$L__BB0_145:
	ret;

}


// ===== COMPILED SASS (sm_100) =====

	.target	sm_100

	.elftype	@"ET_EXEC"


//--------------------- .note.nv.tkinfo           --------------------------
	.section	.note.nv.tkinfo,"",@"SHT_NOTE"
	.sectionflags	@"SHF_NOTE_NV_TKINFO"
	.tkinfo
        /*0018*/ 	.word	0x00000002
        /*0030*/ 	.string	""
        /*0030*/ 	.string	"ptxas"
        /*0030*/ 	.string	"Cuda compilation tools, release 13.0, V13.0.88"
        /*0030*/ 	.string	"Build cuda_13.0.r13.0/compiler.36424714_0"
        /*0030*/ 	.string	"-arch sm_100 -m 64 "



//--------------------- .note.nv.cuinfo           --------------------------
	.section	.note.nv.cuinfo,"",@"SHT_NOTE"
	.sectionflags	@"SHF_NOTE_NV_CUINFO"
        /*0018*/ 	.short	0x0002
        /*001a*/ 	.short	0x0064
        /*001c*/ 	.short	0x0082
	.zero		2


//--------------------- .nv.info                  --------------------------
	.section	.nv.info,"",@"SHT_CUDA_INFO"
	.align	4


	//----- nvinfo : EIATTR_REGCOUNT
	.align		4
        /*0000*/ 	.byte	0x04, 0x2f
        /*0002*/ 	.short	(.L_10 - .L_9)
	.align		4
.L_9:
        /*0004*/ 	.word	index@(_Z19generate_candidatesPKjPjPbmm)
        /*0008*/ 	.word	0x00000030


	//----- nvinfo : EIATTR_FRAME_SIZE
	.align		4
.L_10:
        /*000c*/ 	.byte	0x04, 0x11
        /*000e*/ 	.short	(.L_12 - .L_11)
	.align		4
.L_11:
        /*0010*/ 	.word	index@(_Z19generate_candidatesPKjPjPbmm)
        /*0014*/ 	.word	0x00000000


	//----- nvinfo : EIATTR_MIN_STACK_SIZE
	.align		4
.L_12:
        /*0018*/ 	.byte	0x04, 0x12
        /*001a*/ 	.short	(.L_14 - .L_13)
	.align		4
.L_13:
        /*001c*/ 	.word	index@(_Z19generate_candidatesPKjPjPbmm)
        /*0020*/ 	.word	0x00000000
.L_14:


//--------------------- .nv.compat                --------------------------
	.section	.nv.compat,"",@"SHT_CUDA_COMPAT_INFO"
	.align	4
        /*0000*/ 	.byte	0x02, 0x09, 0x00, 0x00, 0x02, 0x02, 0x01, 0x00, 0x02, 0x05, 0x05, 0x00, 0x03, 0x07, 0x01, 0x01
        /*0010*/ 	.byte	0x02, 0x03, 0x00, 0x00, 0x02, 0x06, 0x01, 0x00, 0x04, 0x0b, 0x08, 0x00, 0x09, 0x00, 0x00, 0x00
        /*0020*/ 	.byte	0x00, 0x00, 0x00, 0x00


//--------------------- .nv.info._Z19generate_candidatesPKjPjPbmm --------------------------
	.section	.nv.info._Z19generate_candidatesPKjPjPbmm,"",@"SHT_CUDA_INFO"
	.sectionflags	@""
	.align	4


	//----- nvinfo : EIATTR_CUDA_API_VERSION
	.align		4
        /*0000*/ 	.byte	0x04, 0x37
        /*0002*/ 	.short	(.L_16 - .L_15)
.L_15:
        /*0004*/ 	.word	0x00000082


	//----- nvinfo : EIATTR_KPARAM_INFO
	.align		4
.L_16:
        /*0008*/ 	.byte	0x04, 0x17
        /*000a*/ 	.short	(.L_18 - .L_17)
.L_17:
        /*000c*/ 	.word	0x00000000
        /*0010*/ 	.short	0x0004
        /*0012*/ 	.short	0x0020
        /*0014*/ 	.byte	0x00, 0xf0, 0x21, 0x00


	//----- nvinfo : EIATTR_KPARAM_INFO
	.align		4
.L_18:
        /*0018*/ 	.byte	0x04, 0x17
        /*001a*/ 	.short	(.L_20 - .L_19)
.L_19:
        /*001c*/ 	.word	0x00000000
        /*0020*/ 	.short	0x0003
        /*0022*/ 	.short	0x0018
        /*0024*/ 	.byte	0x00, 0xf0, 0x21, 0x00


	//----- nvinfo : EIATTR_KPARAM_INFO
	.align		4
.L_20:
        /*0028*/ 	.byte	0x04, 0x17
        /*002a*/ 	.short	(.L_22 - .L_21)
.L_21:
        /*002c*/ 	.word	0x00000000
        /*0030*/ 	.short	0x0002
        /*0032*/ 	.short	0x0010
        /*0034*/ 	.byte	0x00, 0xf5, 0x21, 0x00


	//----- nvinfo : EIATTR_KPARAM_INFO
	.align		4
.L_22:
        /*0038*/ 	.byte	0x04, 0x17
        /*003a*/ 	.short	(.L_24 - .L_23)
.L_23:
        /*003c*/ 	.word	0x00000000
        /*0040*/ 	.short	0x0001
        /*0042*/ 	.short	0x0008
        /*0044*/ 	.byte	0x00, 0xf5, 0x21, 0x00


	//----- nvinfo : EIATTR_KPARAM_INFO
	.align		4
.L_24:
        /*0048*/ 	.byte	0x04, 0x17
        /*004a*/ 	.short	(.L_26 - .L_25)
.L_25:
        /*004c*/ 	.word	0x00000000
        /*0050*/ 	.short	0x0000
        /*0052*/ 	.short	0x0000
        /*0054*/ 	.byte	0x00, 0xf5, 0x21, 0x00


	//----- nvinfo : EIATTR_SPARSE_MMA_MASK
	.align		4
.L_26:
        /*0058*/ 	.byte	0x03, 0x50
        /*005a*/ 	.short	0x0000


	//----- nvinfo : EIATTR_MAXREG_COUNT
	.align		4
        /*005c*/ 	.byte	0x03, 0x1b
        /*005e*/ 	.short	0x00ff


	//----- nvinfo : EIATTR_MERCURY_ISA_VERSION
	.align		4
        /*0060*/ 	.byte	0x03, 0x5f
        /*0062*/ 	.short	0x0101


	//----- nvinfo : EIATTR_VRC_CTA_INIT_COUNT
	.align		4
        /*0064*/ 	.byte	0x02, 0x4a
	.zero		1
	.zero		1


	//----- nvinfo : EIATTR_EXIT_INSTR_OFFSETS
	.align		4
        /*0068*/ 	.byte	0x04, 0x1c
        /*006a*/ 	.short	(.L_28 - .L_27)


	//   ....[0]....
.L_27:
        /*006c*/ 	.word	0x00003710


	//   ....[1]....
        /*0070*/ 	.word	0x00005bb0


	//   ....[2]....
        /*0074*/ 	.word	0x00005d80


	//----- nvinfo : EIATTR_CRS_STACK_SIZE
	.align		4
.L_28:
        /*0078*/ 	.byte	0x04, 0x1e
        /*007a*/ 	.short	(.L_30 - .L_29)
.L_29:
        /*007c*/ 	.word	0x00000000


	//----- nvinfo : EIATTR_CBANK_PARAM_SIZE
	.align		4
.L_30:
        /*0080*/ 	.byte	0x03, 0x19
        /*0082*/ 	.short	0x0028


	//----- nvinfo : EIATTR_PARAM_CBANK
	.align		4
        /*0084*/ 	.byte	0x04, 0x0a
        /*0086*/ 	.short	(.L_32 - .L_31)
	.align		4
.L_31:
        /*0088*/ 	.word	index@(.nv.constant0._Z19generate_candidatesPKjPjPbmm)
        /*008c*/ 	.short	0x0380
        /*008e*/ 	.short	0x0028


	//----- nvinfo : EIATTR_SW_WAR
	.align		4
.L_32:
        /*0090*/ 	.byte	0x04, 0x36
        /*0092*/ 	.short	(.L_34 - .L_33)
.L_33:
        /*0094*/ 	.word	0x00000008
.L_34:


//--------------------- .nv.callgraph             --------------------------
	.section	.nv.callgraph,"",@"SHT_CUDA_CALLGRAPH"
	.align	4
	.sectionentsize	8
	.align		4
        /*0000*/ 	.word	0x00000000
	.align		4
        /*0004*/ 	.word	0xffffffff
	.align		4
        /*0008*/ 	.word	0x00000000
	.align		4
        /*000c*/ 	.word	0xfffffffe
	.align		4
        /*0010*/ 	.word	0x00000000
	.align		4
        /*0014*/ 	.word	0xfffffffd
	.align		4
        /*0018*/ 	.word	0x00000000
	.align		4
        /*001c*/ 	.word	0xfffffffc


//--------------------- .nv.constant4             --------------------------
	.section	.nv.constant4,"a",@progbits
	.align	8
	.align		8
.nv.constant4:
        /*0000*/ 	.dword	precalc_xorwow_matrix
	.align		8
        /*0008*/ 	.dword	precalc_xorwow_offset_matrix
	.align		8
        /*0010*/ 	.dword	mrg32k3aM1
	.align		8
        /*0018*/ 	.dword	mrg32k3aM2
	.align		8
        /*0020*/ 	.dword	mrg32k3aM1SubSeq
	.align		8
        /*0028*/ 	.dword	mrg32k3aM2SubSeq
	.align		8
        /*0030*/ 	.dword	mrg32k3aM1Seq
	.align		8
        /*0038*/ 	.dword	mrg32k3aM2Seq


//--------------------- .nv.constant3             --------------------------
	.section	.nv.constant3,"a",@progbits
	.align	8
.nv.constant3:
	.type		__cr_lgamma_table,@object
	.size		__cr_lgamma_table,(.L_8 - __cr_lgamma_table)
__cr_lgamma_table:
        /*0000*/ 	.byte	0x00, 0x00, 0x00, 0x00, 0x00, 0x00, 0x00, 0x00, 0x00, 0x00, 0x00, 0x00, 0x00, 0x00, 0x00, 0x00
        /*0010*/ 	.byte	0xef, 0x39, 0xfa, 0xfe, 0x42, 0x2e, 0xe6, 0x3f, 0x02, 0x20, 0x2a, 0xfa, 0x0b, 0xab, 0xfc, 0x3f
        /*0020*/ 	.byte	0xf9, 0x2c, 0x92, 0x7c, 0xa7, 0x6c, 0x09, 0x40, 0xc9, 0x79, 0x44, 0x3c, 0x64, 0x26, 0x13, 0x40
        /*0030*/ 	.byte	0xca, 0x01, 0xcf, 0x3a, 0x27, 0x51, 0x1a, 0x40, 0x30, 0xcc, 0x2d, 0xf3, 0xe1, 0x0c, 0x21, 0x40
        /*0040*/ 	.byte	0x0d, 0xb7, 0xfc, 0x82, 0x8e, 0x35, 0x25, 0x40
.L_8:


//--------------------- .text._Z19generate_candidatesPKjPjPbmm --------------------------
	.section	.text._Z19generate_candidatesPKjPjPbmm,"ax",@progbits
	.align	128
        .global         _Z19generate_candidatesPKjPjPbmm
        .type           _Z19generate_candidatesPKjPjPbmm,@function
        .size           _Z19generate_candidatesPKjPjPbmm,(.L_x_16 - _Z19generate_candidatesPKjPjPbmm)
        .other          _Z19generate_candidatesPKjPjPbmm,@"STO_CUDA_ENTRY STV_DEFAULT"
_Z19generate_candidatesPKjPjPbmm:
.text._Z19generate_candidatesPKjPjPbmm:
[----:B------:R-:W-:Y:S01]  /*0000*/  LDC R1, c[0x0][0x37c] ;  /* 0x0000df00ff017b82 */ /* 0x000fe20000000800 */
[----:B------:R-:W0:Y:S07]  /*0010*/  S2R R0, SR_TID.X ;  /* 0x0000000000007919 */ /* 0x000e2e0000002100 */
[----:B------:R-:W0:Y:S01]  /*0020*/  S2UR UR6, SR_CTAID.X ;  /* 0x00000000000679c3 */ /* 0x000e220000002500 */
[----:B------:R-:W1:Y:S01]  /*0030*/  LDCU.64 UR4, c[0x0][0x3a0] ;  /* 0x00007400ff0477ac */ /* 0x000e620008000a00 */
[----:B------:R-:W-:Y:S01]  /*0040*/  BSSY.RECONVERGENT B0, `(.L_x_0) ;  /* 0x0000369000007945 */ /* 0x000fe20003800200 */
[----:B------:R-:W2:Y:S05]  /*0050*/  LDCU.64 UR12, c[0x0][0x358] ;  /* 0x00006b00ff0c77ac */ /* 0x000eaa0008000a00 */
[----:B------:R-:W0:Y:S01]  /*0060*/  LDC R7, c[0x0][0x360] ;  /* 0x0000d800ff077b82 */ /* 0x000e220000000800 */
[----:B-1----:R-:W-:-:S02]  /*0070*/  ULOP3.LUT UR4, UR4, 0xaad26b49, URZ, 0x3c, !UPT ;  /* 0xaad26b4904047892 */ /* 0x002fc4000f8e3cff */
[----:B------:R-:W-:Y:S02]  /*0080*/  ULOP3.LUT UR5, UR5, 0xf7dcefdd, URZ, 0x3c, !UPT ;  /* 0xf7dcefdd05057892 */ /* 0x000fe4000f8e3cff */
[----:B------:R-:W-:Y:S02]  /*0090*/  UIMAD UR4, UR4, 0x4182bed5, URZ ;  /* 0x4182bed5040478a4 */ /* 0x000fe4000f8e02ff */
[----:B------:R-:W-:Y:S02]  /*00a0*/  UIMAD UR5, UR5, -0x658354e5, URZ ;  /* 0x9a7cab1b050578a4 */ /* 0x000fe4000f8e02ff */
[----:B------:R-:W-:Y:S02]  /*00b0*/  UIADD3 UR8, UPT, UPT, UR4, 0x75bcd15, URZ ;  /* 0x075bcd1504087890 */ /* 0x000fe4000fffe0ff */
[----:B------:R-:W-:Y:S02]  /*00c0*/  UIADD3 UR7, UPT, UPT, UR4, 0x64f0c9, UR5 ;  /* 0x0064f0c904077890 */ /* 0x000fe4000fffe005 */
[----:B------:R-:W-:Y:S01]  /*00d0*/  UIADD3 UR10, UPT, UPT, UR5, 0x1f123bb5, URZ ;  /* 0x1f123bb5050a7890 */ /* 0x000fe2000fffe0ff */
[----:B0-----:R-:W-:Y:S01]  /*00e0*/  IMAD R7, R7, UR6, R0 ;  /* 0x0000000607077c24 */ /* 0x001fe2000f8e0200 */
[----:B------:R-:W-:Y:S01]  /*00f0*/  ULOP3.LUT UR9, UR4, 0x159a55e5, URZ, 0x3c, !UPT ;  /* 0x159a55e504097892 */ /* 0x000fe2000f8e3cff */
[----:B------:R-:W-:Y:S01]  /*0100*/  IMAD.U32 R4, RZ, RZ, UR8 ;  /* 0x00000008ff047e24 */ /* 0x000fe2000f8e00ff */
[----:B------:R-:W-:Y:S01]  /*0110*/  ULOP3.LUT UR5, UR5, 0x5491333, URZ, 0x3c, !UPT ;  /* 0x0549133305057892 */ /* 0x000fe2000f8e3cff */
[----:B------:R-:W-:Y:S01]  /*0120*/  IMAD.U32 R3, RZ, RZ, UR7 ;  /* 0x00000007ff037e24 */ /* 0x000fe2000f8e00ff */
[----:B------:R-:W-:Y:S01]  /*0130*/  ISETP.NE.AND P0, PT, R7, RZ, PT ;  /* 0x000000ff0700720c */ /* 0x000fe20003f05270 */
[----:B------:R-:W-:Y:S01]  /*0140*/  UIADD3 UR6, UPT, UPT, UR4, 0x583f19, URZ ;  /* 0x00583f1904067890 */ /* 0x000fe2000fffe0ff */
[----:B------:R-:W-:-:S02]  /*0150*/  IMAD.U32 R5, RZ, RZ, UR9 ;  /* 0x00000009ff057e24 */ /* 0x000fc4000f8e00ff */
[----:B------:R-:W-:Y:S02]  /*0160*/  IMAD.U32 R6, RZ, RZ, UR10 ;  /* 0x0000000aff067e24 */ /* 0x000fe4000f8e00ff */
[----:B------:R-:W-:Y:S02]  /*0170*/  IMAD.U32 R2, RZ, RZ, UR5 ;  /* 0x00000005ff027e24 */ /* 0x000fe4000f8e00ff */
[----:B------:R-:W-:-:S05]  /*0180*/  IMAD.U32 R0, RZ, RZ, UR6 ;  /* 0x00000006ff007e24 */ /* 0x000fca000f8e00ff */
[----:B--2---:R-:W-:Y:S05]  /*0190*/  @!P0 BRA `(.L_x_1) ;  /* 0x00000034004c8947 */ /* 0x004fea0003800000 */
[----:B------:R-:W-:Y:S02]  /*01a0*/  IMAD.U32 R8, RZ, RZ, UR8 ;  /* 0x00000008ff087e24 */ /* 0x000fe4000f8e00ff */
[----:B------:R-:W-:Y:S02]  /*01b0*/  IMAD.U32 R9, RZ, RZ, UR9 ;  /* 0x00000009ff097e24 */ /* 0x000fe4000f8e00ff */
[----:B------:R-:W-:Y:S02]  /*01c0*/  IMAD.U32 R10, RZ, RZ, UR10 ;  /* 0x0000000aff0a7e24 */ /* 0x000fe4000f8e00ff */
[----:B------:R-:W-:Y:S02]  /*01d0*/  IMAD.U32 R11, RZ, RZ, UR5 ;  /* 0x00000005ff0b7e24 */ /* 0x000fe4000f8e00ff */
[----:B------:R-:W-:Y:S02]  /*01e0*/  IMAD.U32 R12, RZ, RZ, UR6 ;  /* 0x00000006ff0c7e24 */ /* 0x000fe4000f8e00ff */
[----:B------:R-:W-:-:S02]  /*01f0*/  IMAD.MOV.U32 R14, RZ, RZ, RZ ;  /* 0x000000ffff0e7224 */ /* 0x000fc400078e00ff */
[----:B------:R-:W-:-:S07]  /*0200*/  IMAD.MOV.U32 R13, RZ, RZ, RZ ;  /* 0x000000ffff0d7224 */ /* 0x000fce00078e00ff */
.L_x_10:
[----:B------:R-:W-:Y:S01]  /*0210*/  LOP3.LUT R15, R7, 0x3, RZ, 0xc0, !PT ;  /* 0x00000003070f7812 */ /* 0x000fe200078ec0ff */
[----:B------:R-:W-:Y:S03]  /*0220*/  BSSY.RECONVERGENT B1, `(.L_x_2) ;  /* 0x0000344000017945 */ /* 0x000fe60003800200 */
[----:B------:R-:W-:-:S04]  /*0230*/  ISETP.NE.U32.AND P0, PT, R15, RZ, PT ;  /* 0x000000ff0f00720c */ /* 0x000fc80003f05070 */
[----:B------:R-:W-:-:S13]  /*0240*/  ISETP.NE.AND.EX P0, PT, RZ, RZ, PT, P0 ;  /* 0x000000ffff00720c */ /* 0x000fda0003f05300 */
[----:B------:R-:W-:Y:S05]  /*0250*/  @!P0 BRA `(.L_x_3) ;  /* 0x0000003400008947 */ /* 0x000fea0003800000 */
[----:B------:R-:W0:Y:S01]  /*0260*/  LDC.64 R20, c[0x4][RZ] ;  /* 0x01000000ff147b82 */ /* 0x000e220000000a00 */
[----:B------:R-:W-:Y:S01]  /*0270*/  IMAD.MOV.U32 R0, RZ, RZ, RZ ;  /* 0x000000ffff007224 */ /* 0x000fe200078e00ff */
[----:B------:R-:W-:Y:S01]  /*0280*/  CS2R R4, SRZ ;  /* 0x0000000000047805 */ /* 0x000fe2000001ff00 */
[----:B------:R-:W-:Y:S02]  /*0290*/  IMAD.MOV.U32 R2, RZ, RZ, RZ ;  /* 0x000000ffff027224 */ /* 0x000fe400078e00ff */
[----:B------:R-:W-:Y:S02]  /*02a0*/  IMAD.MOV.U32 R6, RZ, RZ, RZ ;  /* 0x000000ffff067224 */ /* 0x000fe400078e00ff */
[----:B------:R-:W-:Y:S02]  /*02b0*/  IMAD.MOV.U32 R15, RZ, RZ, RZ ;  /* 0x000000ffff0f7224 */ /* 0x000fe400078e00ff */
[----:B0-----:R-:W-:-:S07]  /*02c0*/  IMAD.WIDE.U32 R20, R13, 0xc80, R20 ;  /* 0x00000c800d147825 */ /* 0x001fce00078e0014 */
.L_x_5:
[C---:B------:R-:W-:Y:S01]  /*02d0*/  IMAD.SHL.U32 R17, R15.reuse, 0x4, RZ ;  /* 0x000000040f117824 */ /* 0x040fe200078e00ff */
[----:B------:R-:W-:Y:S01]  /*02e0*/  UMOV UR4, URZ ;  /* 0x000000ff00047c82 */ /* 0x000fe20008000000 */
[----:B------:R-:W-:-:S03]  /*02f0*/  IMAD.SHL.U32 R34, R15, 0x20, RZ ;  /* 0x000000200f227824 */ /* 0x000fc600078e00ff */
[C---:B------:R-:W-:Y:S01]  /*0300*/  ISETP.EQ.AND P0, PT, R17.reuse, -0x4, PT ;  /* 0xfffffffc1100780c */ /* 0x040fe20003f02270 */
[C---:B------:R-:W-:Y:S01]  /*0310*/  VIADD R18, R34.reuse, 0x5 ;  /* 0x0000000522127836 */ /* 0x040fe20000000000 */
[C---:B------:R-:W-:Y:S01]  /*0320*/  ISETP.EQ.AND P1, PT, R17.reuse, RZ, PT ;  /* 0x000000ff1100720c */ /* 0x040fe20003f22270 */
[C---:B------:R-:W-:Y:S01]  /*0330*/  VIADD R19, R34.reuse, 0x6 ;  /* 0x0000000622137836 */ /* 0x040fe20000000000 */
[C---:B------:R-:W-:Y:S01]  /*0340*/  ISETP.EQ.AND P2, PT, R17.reuse, 0x4, PT ;  /* 0x000000041100780c */ /* 0x040fe20003f42270 */
[C---:B------:R-:W-:Y:S01]  /*0350*/  VIADD R26, R34.reuse, 0x7 ;  /* 0x00000007221a7836 */ /* 0x040fe20000000000 */
[----:B------:R-:W-:Y:S01]  /*0360*/  ISETP.EQ.AND P3, PT, R17, 0x8, PT ;  /* 0x000000081100780c */ /* 0x000fe20003f62270 */
[C---:B------:R-:W-:Y:S02]  /*0370*/  VIADD R27, R34.reuse, 0x8 ;  /* 0x00000008221b7836 */ /* 0x040fe40000000000 */
[C---:B------:R-:W-:Y:S02]  /*0380*/  VIADD R28, R34.reuse, 0x9 ;  /* 0x00000009221c7836 */ /* 0x040fe40000000000 */
[----:B------:R-:W-:-:S02]  /*0390*/  VIADD R29, R34, 0xa ;  /* 0x0000000a221d7836 */ /* 0x000fc40000000000 */
[----:B------:R-:W-:Y:S01]  /*03a0*/  @P0 IMAD.U32 R16, RZ, RZ, UR7 ;  /* 0x00000007ff100e24 */ /* 0x000fe2000f8e00ff */
[C---:B------:R-:W-:Y:S01]  /*03b0*/  ISETP.EQ.AND P0, PT, R17.reuse, 0xc, PT ;  /* 0x0000000c1100780c */ /* 0x040fe20003f02270 */
[----:B------:R-:W-:Y:S01]  /*03c0*/  @P1 IMAD.MOV.U32 R16, RZ, RZ, R8 ;  /* 0x000000ffff101224 */ /* 0x000fe200078e0008 */
[C---:B------:R-:W-:Y:S01]  /*03d0*/  ISETP.EQ.AND P1, PT, R17.reuse, 0x10, PT ;  /* 0x000000101100780c */ /* 0x040fe20003f22270 */
[----:B------:R-:W-:Y:S01]  /*03e0*/  @P2 IMAD.MOV.U32 R16, RZ, RZ, R9 ;  /* 0x000000ffff102224 */ /* 0x000fe200078e0009 */
[C---:B------:R-:W-:Y:S01]  /*03f0*/  ISETP.EQ.AND P2, PT, R17.reuse, 0x14, PT ;  /* 0x000000141100780c */ /* 0x040fe20003f42270 */
[----:B------:R-:W-:Y:S01]  /*0400*/  @P3 IMAD.MOV.U32 R16, RZ, RZ, R10 ;  /* 0x000000ffff103224 */ /* 0x000fe200078e000a */
[----:B------:R-:W-:Y:S01]  /*0410*/  ISETP.EQ.AND P3, PT, R17, 0x18, PT ;  /* 0x000000181100780c */ /* 0x000fe20003f62270 */
[C---:B------:R-:W-:Y:S02]  /*0420*/  VIADD R30, R34.reuse, 0xb ;  /* 0x0000000b221e7836 */ /* 0x040fe40000000000 */
[----:B------:R-:W-:-:S02]  /*0430*/  VIADD R31, R34, 0xc ;  /* 0x0000000c221f7836 */ /* 0x000fc40000000000 */
[C---:B------:R-:W-:Y:S02]  /*0440*/  VIADD R32, R34.reuse, 0xd ;  /* 0x0000000d22207836 */ /* 0x040fe40000000000 */
[----:B------:R-:W-:Y:S01]  /*0450*/  @P0 IMAD.MOV.U32 R16, RZ, RZ, R11 ;  /* 0x000000ffff100224 */ /* 0x000fe200078e000b */
[C---:B------:R-:W-:Y:S01]  /*0460*/  ISETP.EQ.AND P0, PT, R17.reuse, 0x1c, PT ;  /* 0x0000001c1100780c */ /* 0x040fe20003f02270 */
[----:B------:R-:W-:Y:S01]  /*0470*/  @P1 IMAD.MOV.U32 R16, RZ, RZ, R12 ;  /* 0x000000ffff101224 */ /* 0x000fe200078e000c */
[C---:B------:R-:W-:Y:S01]  /*0480*/  ISETP.EQ.AND P1, PT, R17.reuse, 0x20, PT ;  /* 0x000000201100780c */ /* 0x040fe20003f22270 */
[--C-:B------:R-:W-:Y:S01]  /*0490*/  @P2 IMAD.MOV.U32 R16, RZ, RZ, R0.reuse ;  /* 0x000000ffff102224 */ /* 0x100fe200078e0000 */
[C---:B------:R-:W-:Y:S01]  /*04a0*/  ISETP.EQ.AND P2, PT, R17.reuse, 0x24, PT ;  /* 0x000000241100780c */ /* 0x040fe20003f42270 */
[----:B------:R-:W-:Y:S01]  /*04b0*/  @P3 IMAD.MOV.U32 R16, RZ, RZ, R0 ;  /* 0x000000ffff103224 */ /* 0x000fe200078e0000 */
[----:B------:R-:W-:Y:S01]  /*04c0*/  ISETP.EQ.AND P3, PT, R17, 0x28, PT ;  /* 0x000000281100780c */ /* 0x000fe20003f62270 */
[----:B------:R-:W-:-:S02]  /*04d0*/  VIADD R17, R34, 0x4 ;  /* 0x0000000422117836 */ /* 0x000fc40000000000 */
[C---:B------:R-:W-:Y:S02]  /*04e0*/  VIADD R33, R34.reuse, 0xe ;  /* 0x0000000e22217836 */ /* 0x040fe40000000000 */
[----:B------:R-:W-:Y:S02]  /*04f0*/  VIADD R34, R34, 0xf ;  /* 0x0000000f22227836 */ /* 0x000fe40000000000 */
[--C-:B------:R-:W-:Y:S02]  /*0500*/  @P0 IMAD.MOV.U32 R16, RZ, RZ, R0.reuse ;  /* 0x000000ffff100224 */ /* 0x100fe400078e0000 */
[--C-:B------:R-:W-:Y:S02]  /*0510*/  @P1 IMAD.MOV.U32 R16, RZ, RZ, R0.reuse ;  /* 0x000000ffff101224 */ /* 0x100fe400078e0000 */
[--C-:B------:R-:W-:Y:S02]  /*0520*/  @P2 IMAD.MOV.U32 R16, RZ, RZ, R0.reuse ;  /* 0x000000ffff102224 */ /* 0x100fe400078e0000 */
[----:B------:R-:W-:-:S07]  /*0530*/  @P3 IMAD.MOV.U32 R16, RZ, RZ, R0 ;  /* 0x000000ffff103224 */ /* 0x000fce00078e0000 */
.L_x_4:
[----:B------:R-:W-:-:S04]  /*0540*/  SHF.R.U32.HI R35, RZ, UR4, R16 ;  /* 0x00000004ff237c19 */ /* 0x000fc80008011610 */
[----:B------:R-:W-:-:S04]  /*0550*/  LOP3.LUT R22, R35, 0x1, RZ, 0xc0, !PT ;  /* 0x0000000123167812 */ /* 0x000fc800078ec0ff */
[----:B------:R-:W-:-:S13]  /*0560*/  ISETP.NE.U32.AND P0, PT, R22, 0x1, PT ;  /* 0x000000011600780c */ /* 0x000fda0003f05070 */
[----:B------:R-:W-:-:S05]  /*0570*/  @!P0 LEA R22, R15, UR4, 0x5 ;  /* 0x000000040f168c11 */ /* 0x000fca000f8e28ff */
[----:B------:R-:W-:-:S04]  /*0580*/  @!P0 IMAD R23, R22, 0x5, RZ ;  /* 0x0000000516178824 */ /* 0x000fc800078e02ff */
[----:B------:R-:W-:-:S05]  /*0590*/  @!P0 IMAD.WIDE.U32 R22, R23, 0x4, R20 ;  /* 0x0000000417168825 */ /* 0x000fca00078e0014 */
[----:B------:R-:W2:Y:S01]  /*05a0*/  @!P0 LDG.E R39, desc[UR12][R22.64] ;  /* 0x0000000c16278981 */ /* 0x000ea2000c1e1900 */
[----:B------:R-:W-:Y:S01]  /*05b0*/  R2P PR, R35, 0x7e ;  /* 0x0000007e23007804 */ /* 0x000fe20000000000 */
[----:B------:R-:W-:Y:S02]  /*05c0*/  IMAD.SHL.U32 R37, R15, 0x20, RZ ;  /* 0x000000200f257824 */ /* 0x000fe400078e00ff */
[----:B------:R-:W3:Y:S02]  /*05d0*/  @!P0 LDG.E R38, desc[UR12][R22.64+0x4] ;  /* 0x0000040c16268981 */ /* 0x000ee4000c1e1900 */
[----:B------:R-:W-:Y:S02]  /*05e0*/  VIADD R24, R37, 0x1 ;  /* 0x0000000125187836 */ /* 0x000fe40000000000 */
[----:B------:R-:W4:Y:S04]  /*05f0*/  @!P0 LDG.E R40, desc[UR12][R22.64+0x8] ;  /* 0x0000080c16288981 */ /* 0x000f28000c1e1900 */
[----:B------:R-:W5:Y:S02]  /*0600*/  @!P0 LDG.E R42, desc[UR12][R22.64+0xc] ;  /* 0x00000c0c162a8981 */ /* 0x000f64000c1e1900 */
[----:B------:R-:W-:-:S02]  /*0610*/  @P1 VIADD R24, R24, UR4 ;  /* 0x0000000418181c36 */ /* 0x000fc40008000000 */
[----:B------:R0:W5:Y:S02]  /*0620*/  @!P0 LDG.E R44, desc[UR12][R22.64+0x10] ;  /* 0x0000100c162c8981 */ /* 0x000164000c1e1900 */
[----:B------:R-:W-:-:S04]  /*0630*/  @P1 IMAD R25, R24, 0x5, RZ ;  /* 0x0000000518191824 */ /* 0x000fc800078e02ff */
[----:B------:R-:W-:-:S05]  /*0640*/  @P1 IMAD.WIDE.U32 R24, R25, 0x4, R20 ;  /* 0x0000000419181825 */ /* 0x000fca00078e0014 */
[----:B------:R-:W5:Y:S04]  /*0650*/  @P1 LDG.E R36, desc[UR12][R24.64+0x4] ;  /* 0x0000040c18241981 */ /* 0x000f68000c1e1900 */
[----:B------:R-:W5:Y:S04]  /*0660*/  @P1 LDG.E R43, desc[UR12][R24.64+0x8] ;  /* 0x0000080c182b1981 */ /* 0x000f68000c1e1900 */
[----:B------:R-:W5:Y:S01]  /*0670*/  @P1 LDG.E R41, desc[UR12][R24.64+0x10] ;  /* 0x0000100c18291981 */ /* 0x000f62000c1e1900 */
[----:B--2---:R-:W-:Y:S01]  /*0680*/  @!P0 LOP3.LUT R4, R4, R39, RZ, 0x3c, !PT ;  /* 0x0000002704048212 */ /* 0x004fe200078e3cff */
[----:B0-----:R-:W-:-:S02]  /*0690*/  VIADD R22, R37, 0x2 ;  /* 0x0000000225167836 */ /* 0x001fc40000000000 */
[----:B------:R-:W2:Y:S02]  /*06a0*/  @P1 LDG.E R39, desc[UR12][R24.64+0xc] ;  /* 0x00000c0c18271981 */ /* 0x000ea4000c1e1900 */
[----:B------:R-:W-:Y:S02]  /*06b0*/  @P2 VIADD R22, R22, UR4 ;  /* 0x0000000416162c36 */ /* 0x000fe40008000000 */
[----:B------:R0:W2:Y:S02]  /*06c0*/  @P1 LDG.E R45, desc[UR12][R24.64] ;  /* 0x0000000c182d1981 */ /* 0x0000a4000c1e1900 */
[----:B------:R-:W-:Y:S02]  /*06d0*/  @P2 IMAD R23, R22, 0x5, RZ ;  /* 0x0000000516172824 */ /* 0x000fe400078e02ff */
[----:B0-----:R-:W-:-:S04]  /*06e0*/  VIADD R24, R37, 0x3 ;  /* 0x0000000325187836 */ /* 0x001fc80000000000 */
[----:B------:R-:W-:Y:S02]  /*06f0*/  @P3 VIADD R24, R24, UR4 ;  /* 0x0000000418183c36 */ /* 0x000fe40008000000 */
[----:B------:R-:W-:-:S04]  /*0700*/  @P2 IMAD.WIDE.U32 R22, R23, 0x4, R20 ;  /* 0x0000000417162825 */ /* 0x000fc800078e0014 */
[----:B------:R-:W-:Y:S01]  /*0710*/  @P3 IMAD R25, R24, 0x5, RZ ;  /* 0x0000000518193824 */ /* 0x000fe200078e02ff */
[----:B---3--:R-:W-:Y:S01]  /*0720*/  @!P0 LOP3.LUT R5, R5, R38, RZ, 0x3c, !PT ;  /* 0x0000002605058212 */ /* 0x008fe200078e3cff */
[----:B------:R-:W3:Y:S01]  /*0730*/  @P2 LDG.E R37, desc[UR12][R22.64+0xc] ;  /* 0x00000c0c16252981 */ /* 0x000ee2000c1e1900 */
[----:B----4-:R-:W-:Y:S01]  /*0740*/  @!P0 LOP3.LUT R6, R6, R40, RZ, 0x3c, !PT ;  /* 0x0000002806068212 */ /* 0x010fe200078e3cff */
[----:B------:R-:W-:Y:S01]  /*0750*/  @P3 IMAD.WIDE.U32 R24, R25, 0x4, R20 ;  /* 0x0000000419183825 */ /* 0x000fe200078e0014 */
[----:B-----5:R-:W-:Y:S01]  /*0760*/  @!P0 LOP3.LUT R2, R2, R42, RZ, 0x3c, !PT ;  /* 0x0000002a02028212 */ /* 0x020fe200078e3cff */
[----:B------:R-:W4:Y:S01]  /*0770*/  @P2 LDG.E R38, desc[UR12][R22.64] ;  /* 0x0000000c16262981 */ /* 0x000f22000c1e1900 */
[----:B------:R-:W-:-:S03]  /*0780*/  @!P0 LOP3.LUT R0, R0, R44, RZ, 0x3c, !PT ;  /* 0x0000002c00008212 */ /* 0x000fc600078e3cff */
[----:B------:R-:W5:Y:S01]  /*0790*/  @P2 LDG.E R40, desc[UR12][R22.64+0x4] ;  /* 0x0000040c16282981 */ /* 0x000f62000c1e1900 */
[----:B------:R-:W-:-:S03]  /*07a0*/  @P1 LOP3.LUT R5, R5, R36, RZ, 0x3c, !PT ;  /* 0x0000002405051212 */ /* 0x000fc600078e3cff */
[----:B------:R-:W5:Y:S01]  /*07b0*/  @P2 LDG.E R42, desc[UR12][R22.64+0x8] ;  /* 0x0000080c162a2981 */ /* 0x000f62000c1e1900 */
[----:B------:R-:W-:-:S03]  /*07c0*/  @P1 LOP3.LUT R6, R6, R43, RZ, 0x3c, !PT ;  /* 0x0000002b06061212 */ /* 0x000fc600078e3cff */
[----:B------:R0:W5:Y:S01]  /*07d0*/  @P2 LDG.E R44, desc[UR12][R22.64+0x10] ;  /* 0x0000100c162c2981 */ /* 0x000162000c1e1900 */
[----:B------:R-:W-:-:S03]  /*07e0*/  @P1 LOP3.LUT R0, R0, R41, RZ, 0x3c, !PT ;  /* 0x0000002900001212 */ /* 0x000fc600078e3cff */
[----:B------:R-:W5:Y:S04]  /*07f0*/  @P3 LDG.E R43, desc[UR12][R24.64] ;  /* 0x0000000c182b3981 */ /* 0x000f68000c1e1900 */
[----:B------:R-:W5:Y:S04]  /*0800*/  @P3 LDG.E R36, desc[UR12][R24.64+0x4] ;  /* 0x0000040c18243981 */ /* 0x000f68000c1e1900 */
[----:B------:R-:W5:Y:S01]  /*0810*/  @P3 LDG.E R41, desc[UR12][R24.64+0x10] ;  /* 0x0000100c18293981 */ /* 0x000f62000c1e1900 */
[----:B--2---:R-:W-:-:S03]  /*0820*/  @P1 LOP3.LUT R2, R2, R39, RZ, 0x3c, !PT ;  /* 0x0000002702021212 */ /* 0x004fc600078e3cff */
[----:B------:R-:W2:Y:S01]  /*0830*/  @P3 LDG.E R39, desc[UR12][R24.64+0xc] ;  /* 0x00000c0c18273981 */ /* 0x000ea2000c1e1900 */
[----:B0-----:R-:W-:Y:S01]  /*0840*/  @P4 VIADD R22, R17, UR4 ;  /* 0x0000000411164c36 */ /* 0x001fe20008000000 */
[----:B------:R-:W-:Y:S02]  /*0850*/  @P1 LOP3.LUT R4, R4, R45, RZ, 0x3c, !PT ;  /* 0x0000002d04041212 */ /* 0x000fe400078e3cff */
[----:B------:R0:W2:Y:S01]  /*0860*/  @P3 LDG.E R45, desc[UR12][R24.64+0x8] ;  /* 0x0000080c182d3981 */ /* 0x0000a2000c1e1900 */
[----:B------:R-:W-:-:S04]  /*0870*/  @P4 IMAD R23, R22, 0x5, RZ ;  /* 0x0000000516174824 */ /* 0x000fc800078e02ff */
[----:B------:R-:W-:-:S04]  /*0880*/  @P4 IMAD.WIDE.U32 R22, R23, 0x4, R20 ;  /* 0x0000000417164825 */ /* 0x000fc800078e0014 */
[----:B0-----:R-:W-:-:S04]  /*0890*/  @P5 VIADD R24, R18, UR4 ;  /* 0x0000000412185c36 */ /* 0x001fc80008000000 */
[----:B------:R-:W-:-:S04]  /*08a0*/  @P5 IMAD R25, R24, 0x5, RZ ;  /* 0x0000000518195824 */ /* 0x000fc800078e02ff */
[----:B------:R-:W-:Y:S01]  /*08b0*/  @P5 IMAD.WIDE.U32 R24, R25, 0x4, R20 ;  /* 0x0000000419185825 */ /* 0x000fe200078e0014 */
[----:B---3--:R-:W-:Y:S02]  /*08c0*/  @P2 LOP3.LUT R2, R2, R37, RZ, 0x3c, !PT ;  /* 0x0000002502022212 */ /* 0x008fe400078e3cff */
[----:B------:R-:W3:Y:S01]  /*08d0*/  @P4 LDG.E R37, desc[UR12][R22.64+0xc] ;  /* 0x00000c0c16254981 */ /* 0x000ee2000c1e1900 */
[----:B----4-:R-:W-:-:S03]  /*08e0*/  @P2 LOP3.LUT R4, R4, R38, RZ, 0x3c, !PT ;  /* 0x0000002604042212 */ /* 0x010fc600078e3cff */
[----:B------:R-:W4:Y:S01]  /*08f0*/  @P4 LDG.E R38, desc[UR12][R22.64] ;  /* 0x0000000c16264981 */ /* 0x000f22000c1e1900 */
[----:B-----5:R-:W-:-:S03]  /*0900*/  @P2 LOP3.LUT R5, R5, R40, RZ, 0x3c, !PT ;  /* 0x0000002805052212 */ /* 0x020fc600078e3cff */
[----:B------:R-:W5:Y:S01]  /*0910*/  @P4 LDG.E R40, desc[UR12][R22.64+0x10] ;  /* 0x0000100c16284981 */ /* 0x000f62000c1e1900 */
[----:B------:R-:W-:-:S03]  /*0920*/  @P2 LOP3.LUT R6, R6, R42, RZ, 0x3c, !PT ;  /* 0x0000002a06062212 */ /* 0x000fc600078e3cff */
[----:B------:R-:W5:Y:S01]  /*0930*/  @P4 LDG.E R42, desc[UR12][R22.64+0x8] ;  /* 0x0000080c162a4981 */ /* 0x000f62000c1e1900 */
[----:B------:R-:W-:-:S03]  /*0940*/  @P2 LOP3.LUT R0, R0, R44, RZ, 0x3c, !PT ;  /* 0x0000002c00002212 */ /* 0x000fc600078e3cff */
[----:B------:R0:W5:Y:S01]  /*0950*/  @P4 LDG.E R44, desc[UR12][R22.64+0x4] ;  /* 0x0000040c162c4981 */ /* 0x000162000c1e1900 */
[----:B------:R-:W-:-:S03]  /*0960*/  @P3 LOP3.LUT R4, R4, R43, RZ, 0x3c, !PT ;  /* 0x0000002b04043212 */ /* 0x000fc600078e3cff */
[----:B------:R-:W5:Y:S01]  /*0970*/  @P5 LDG.E R43, desc[UR12][R24.64] ;  /* 0x0000000c182b5981 */ /* 0x000f62000c1e1900 */
[----:B------:R-:W-:-:S03]  /*0980*/  @P3 LOP3.LUT R5, R5, R36, RZ, 0x3c, !PT ;  /* 0x0000002405053212 */ /* 0x000fc600078e3cff */
[----:B------:R-:W5:Y:S01]  /*0990*/  @P5 LDG.E R36, desc[UR12][R24.64+0x4] ;  /* 0x0000040c18245981 */ /* 0x000f62000c1e1900 */
[----:B------:R-:W-:-:S03]  /*09a0*/  @P3 LOP3.LUT R0, R0, R41, RZ, 0x3c, !PT ;  /* 0x0000002900003212 */ /* 0x000fc600078e3cff */
[----:B------:R-:W5:Y:S01]  /*09b0*/  @P5 LDG.E R41, desc[UR12][R24.64+0x8] ;  /* 0x0000080c18295981 */ /* 0x000f62000c1e1900 */
[----:B--2---:R-:W-:-:S03]  /*09c0*/  @P3 LOP3.LUT R2, R2, R39, RZ, 0x3c, !PT ;  /* 0x0000002702023212 */ /* 0x004fc600078e3cff */
[----:B------:R-:W2:Y:S01]  /*09d0*/  @P5 LDG.E R39, desc[UR12][R24.64+0xc] ;  /* 0x00000c0c18275981 */ /* 0x000ea2000c1e1900 */
[----:B------:R-:W-:Y:S01]  /*09e0*/  LOP3.LUT P0, RZ, R35, 0x80, RZ, 0xc0, !PT ;  /* 0x0000008023ff7812 */ /* 0x000fe2000780c0ff */
        /* <DEDUP_REMOVED lines=23> */
[----:B------:R-:W5:Y:S04]  /*0b60*/  @P0 LDG.E R23, desc[UR12][R24.64+0x8] ;  /* 0x0000080c18170981 */ /* 0x000f68000c1e1900 */
[----:B------:R-:W5:Y:S01]  /*0b70*/  @P0 LDG.E R41, desc[UR12][R24.64+0xc] ;  /* 0x00000c0c18290981 */ /* 0x000f62000c1e1900 */
[----:B--2---:R-:W-:-:S03]  /*0b80*/  @P5 LOP3.LUT R2, R2, R39, RZ, 0x3c, !PT ;  /* 0x0000002702025212 */ /* 0x004fc600078e3cff */
[----:B------:R-:W2:Y:S01]  /*0b90*/  @P0 LDG.E R39, desc[UR12][R24.64] ;  /* 0x0000000c18270981 */ /* 0x000ea2000c1e1900 */
[----:B------:R-:W-:Y:S02]  /*0ba0*/  @P5 LOP3.LUT R0, R0, R45, RZ, 0x3c, !PT ;  /* 0x0000002d00005212 */ /* 0x000fe400078e3cff */
[----:B---3--:R-:W-:Y:S02]  /*0bb0*/  @P6 LOP3.LUT R4, R4, R37, RZ, 0x3c, !PT ;  /* 0x0000002504046212 */ /* 0x008fe400078e3cff */
[----:B----4-:R-:W-:Y:S02]  /*0bc0*/  @P6 LOP3.LUT R5, R5, R38, RZ, 0x3c, !PT ;  /* 0x0000002605056212 */ /* 0x010fe400078e3cff */
[----:B-----5:R-:W-:Y:S02]  /*0bd0*/  @P6 LOP3.LUT R6, R6, R40, RZ, 0x3c, !PT ;  /* 0x0000002806066212 */ /* 0x020fe400078e3cff */
[----:B------:R-:W-:Y:S02]  /*0be0*/  @P6 LOP3.LUT R2, R2, R42, RZ, 0x3c, !PT ;  /* 0x0000002a02026212 */ /* 0x000fe400078e3cff */
[----:B------:R-:W-:-:S04]  /*0bf0*/  @P6 LOP3.LUT R0, R0, R44, RZ, 0x3c, !PT ;  /* 0x0000002c00006212 */ /* 0x000fc800078e3cff */
[----:B------:R-:W-:Y:S02]  /*0c00*/  @P0 LOP3.LUT R0, R0, R43, RZ, 0x3c, !PT ;  /* 0x0000002b00000212 */ /* 0x000fe400078e3cff */
[----:B------:R-:W-:Y:S02]  /*0c10*/  @P0 LOP3.LUT R5, R5, R36, RZ, 0x3c, !PT ;  /* 0x0000002405050212 */ /* 0x000fe400078e3cff */
[----:B------:R-:W-:Y:S02]  /*0c20*/  @P0 LOP3.LUT R6, R6, R23, RZ, 0x3c, !PT ;  /* 0x0000001706060212 */ /* 0x000fe400078e3cff */
[----:B------:R-:W-:Y:S02]  /*0c30*/  @P0 LOP3.LUT R2, R2, R41, RZ, 0x3c, !PT ;  /* 0x0000002902020212 */ /* 0x000fe400078e3cff */
[----:B--2---:R-:W-:Y:S02]  /*0c40*/  @P0 LOP3.LUT R4, R4, R39, RZ, 0x3c, !PT ;  /* 0x0000002704040212 */ /* 0x004fe400078e3cff */
[----:B------:R-:W-:-:S13]  /*0c50*/  R2P PR, R35.B1, 0x7f ;  /* 0x0000007f23007804 */ /* 0x000fda0000001000 */
[----:B------:R-:W-:-:S04]  /*0c60*/  @P0 VIADD R22, R27, UR4 ;  /* 0x000000041b160c36 */ /* 0x000fc80008000000 */
[----:B------:R-:W-:-:S04]  /*0c70*/  @P0 IMAD R23, R22, 0x5, RZ ;  /* 0x0000000516170824 */ /* 0x000fc800078e02ff */
[----:B------:R-:W-:-:S05]  /*0c80*/  @P0 IMAD.WIDE.U32 R22, R23, 0x4, R20 ;  /* 0x0000000417160825 */ /* 0x000fca00078e0014 */
[----:B------:R-:W2:Y:S01]  /*0c90*/  @P0 LDG.E R43, desc[UR12][R22.64] ;  /* 0x0000000c162b0981 */ /* 0x000ea2000c1e1900 */
[----:B------:R-:W-:-:S03]  /*0ca0*/  @P1 VIADD R24, R28, UR4 ;  /* 0x000000041c181c36 */ /* 0x000fc60008000000 */
[----:B------:R-:W3:Y:S01]  /*0cb0*/  @P0 LDG.E R42, desc[UR12][R22.64+0x4] ;  /* 0x0000040c162a0981 */ /* 0x000ee2000c1e1900 */
[----:B------:R-:W-:-:S03]  /*0cc0*/  @P1 IMAD R25, R24, 0x5, RZ ;  /* 0x0000000518191824 */ /* 0x000fc600078e02ff */
[----:B------:R-:W4:Y:S01]  /*0cd0*/  @P0 LDG.E R40, desc[UR12][R22.64+0x8] ;  /* 0x0000080c16280981 */ /* 0x000f22000c1e1900 */
[----:B------:R-:W-:-:S03]  /*0ce0*/  @P1 IMAD.WIDE.U32 R24, R25, 0x4, R20 ;  /* 0x0000000419181825 */ /* 0x000fc600078e0014 */
[----:B------:R-:W5:Y:S04]  /*0cf0*/  @P0 LDG.E R39, desc[UR12][R22.64+0xc] ;  /* 0x00000c0c16270981 */ /* 0x000f68000c1e1900 */
[----:B------:R-:W5:Y:S04]  /*0d00*/  @P0 LDG.E R44, desc[UR12][R22.64+0x10] ;  /* 0x0000100c162c0981 */ /* 0x000f68000c1e1900 */
[----:B------:R-:W5:Y:S04]  /*0d10*/  @P1 LDG.E R37, desc[UR12][R24.64] ;  /* 0x0000000c18251981 */ /* 0x000f68000c1e1900 */
[----:B------:R-:W5:Y:S04]  /*0d20*/  @P1 LDG.E R36, desc[UR12][R24.64+0x4] ;  /* 0x0000040c18241981 */ /* 0x000f68000c1e1900 */
[----:B------:R-:W5:Y:S04]  /*0d30*/  @P1 LDG.E R38, desc[UR12][R24.64+0x8] ;  /* 0x0000080c18261981 */ /* 0x000f68000c1e1900 */
[----:B------:R-:W5:Y:S04]  /*0d40*/  @P1 LDG.E R45, desc[UR12][R24.64+0xc] ;  /* 0x00000c0c182d1981 */ /* 0x000f68000c1e1900 */
[----:B------:R0:W5:Y:S02]  /*0d50*/  @P1 LDG.E R41, desc[UR12][R24.64+0x10] ;  /* 0x0000100c18291981 */ /* 0x000164000c1e1900 */
[----:B0-----:R-:W-:-:S04]  /*0d60*/  @P3 VIADD R25, R30, UR4 ;  /* 0x000000041e193c36 */ /* 0x001fc80008000000 */
[----:B------:R-:W-:Y:S01]  /*0d70*/  @P3 IMAD R25, R25, 0x5, RZ ;  /* 0x0000000519193824 */ /* 0x000fe200078e02ff */
[----:B--2---:R-:W-:Y:S01]  /*0d80*/  @P0 LOP3.LUT R4, R4, R43, RZ, 0x3c, !PT ;  /* 0x0000002b04040212 */ /* 0x004fe200078e3cff */
[----:B------:R-:W-:-:S04]  /*0d90*/  @P2 VIADD R43, R29, UR4 ;  /* 0x000000041d2b2c36 */ /* 0x000fc80008000000 */
[----:B------:R-:W-:-:S04]  /*0da0*/  @P2 IMAD R23, R43, 0x5, RZ ;  /* 0x000000052b172824 */ /* 0x000fc800078e02ff */
[----:B------:R-:W-:Y:S01]  /*0db0*/  @P2 IMAD.WIDE.U32 R22, R23, 0x4, R20 ;  /* 0x0000000417162825 */ /* 0x000fe200078e0014 */
[----:B---3--:R-:W-:-:S04]  /*0dc0*/  @P0 LOP3.LUT R5, R5, R42, RZ, 0x3c, !PT ;  /* 0x0000002a05050212 */ /* 0x008fc800078e3cff */
[----:B------:R-:W2:Y:S01]  /*0dd0*/  @P2 LDG.E R24, desc[UR12][R22.64+0x4] ;  /* 0x0000040c16182981 */ /* 0x000ea2000c1e1900 */
[----:B----4-:R-:W-:Y:S02]  /*0de0*/  @P0 LOP3.LUT R6, R6, R40, RZ, 0x3c, !PT ;  /* 0x0000002806060212 */ /* 0x010fe400078e3cff */
[----:B-----5:R-:W-:Y:S01]  /*0df0*/  @P0 LOP3.LUT R2, R2, R39, RZ, 0x3c, !PT ;  /* 0x0000002702020212 */ /* 0x020fe200078e3cff */
[----:B------:R-:W3:Y:S01]  /*0e00*/  @P2 LDG.E R43, desc[UR12][R22.64] ;  /* 0x0000000c162b2981 */ /* 0x000ee2000c1e1900 */
[----:B------:R-:W-:Y:S02]  /*0e10*/  @P0 LOP3.LUT R0, R0, R44, RZ, 0x3c, !PT ;  /* 0x0000002c00000212 */ /* 0x000fe400078e3cff */
[----:B------:R-:W-:Y:S01]  /*0e20*/  @P1 LOP3.LUT R4, R4, R37, RZ, 0x3c, !PT ;  /* 0x0000002504041212 */ /* 0x000fe200078e3cff */
[----:B------:R-:W4:Y:S01]  /*0e30*/  @P2 LDG.E R39, desc[UR12][R22.64+0xc] ;  /* 0x00000c0c16272981 */ /* 0x000f22000c1e1900 */
[----:B------:R-:W-:Y:S02]  /*0e40*/  LOP3.LUT P0, RZ, R35, 0x8000, RZ, 0xc0, !PT ;  /* 0x0000800023ff7812 */ /* 0x000fe4000780c0ff */
[----:B------:R-:W-:Y:S01]  /*0e50*/  @P1 LOP3.LUT R5, R5, R36, RZ, 0x3c, !PT ;  /* 0x0000002405051212 */ /* 0x000fe200078e3cff */
[----:B------:R-:W-:Y:S01]  /*0e60*/  @P3 IMAD.WIDE.U32 R36, R25, 0x4, R20 ;  /* 0x0000000419243825 */ /* 0x000fe200078e0014 */
[----:B------:R-:W5:Y:S01]  /*0e70*/  @P2 LDG.E R35, desc[UR12][R22.64+0x8] ;  /* 0x0000080c16232981 */ /* 0x000f62000c1e1900 */
[----:B------:R-:W-:-:S03]  /*0e80*/  @P1 LOP3.LUT R6, R6, R38, RZ, 0x3c, !PT ;  /* 0x0000002606061212 */ /* 0x000fc600078e3cff */
[----:B------:R-:W5:Y:S01]  /*0e90*/  @P3 LDG.E R38, desc[UR12][R36.64+0xc] ;  /* 0x00000c0c24263981 */ /* 0x000f62000c1e1900 */
[----:B------:R-:W-:-:S03]  /*0ea0*/  @P1 LOP3.LUT R2, R2, R45, RZ, 0x3c, !PT ;  /* 0x0000002d02021212 */ /* 0x000fc600078e3cff */
[----:B------:R-:W5:Y:S04]  /*0eb0*/  @P3 LDG.E R45, desc[UR12][R36.64+0x8] ;  /* 0x0000080c242d3981 */ /* 0x000f68000c1e1900 */
[----:B------:R0:W5:Y:S04]  /*0ec0*/  @P2 LDG.E R42, desc[UR12][R22.64+0x10] ;  /* 0x0000100c162a2981 */ /* 0x000168000c1e1900 */
[----:B------:R-:W5:Y:S04]  /*0ed0*/  @P3 LDG.E R44, desc[UR12][R36.64] ;  /* 0x0000000c242c3981 */ /* 0x000f68000c1e1900 */
[----:B------:R-:W5:Y:S01]  /*0ee0*/  @P3 LDG.E R40, desc[UR12][R36.64+0x4] ;  /* 0x0000040c24283981 */ /* 0x000f62000c1e1900 */
[----:B0-----:R-:W-:-:S04]  /*0ef0*/  @P4 VIADD R22, R31, UR4 ;  /* 0x000000041f164c36 */ /* 0x001fc80008000000 */
[----:B------:R-:W-:Y:S02]  /*0f00*/  @P4 IMAD R25, R22, 0x5, RZ ;  /* 0x0000000516194824 */ /* 0x000fe400078e02ff */
[----:B------:R-:W-:Y:S01]  /*0f10*/  @P5 VIADD R22, R32, UR4 ;  /* 0x0000000420165c36 */ /* 0x000fe20008000000 */
[----:B------:R-:W5:Y:S03]  /*0f20*/  @P3 LDG.E R37, desc[UR12][R36.64+0x10] ;  /* 0x0000100c24253981 */ /* 0x000f66000c1e1900 */
[----:B------:R-:W-:-:S04]  /*0f30*/  @P5 IMAD R23, R22, 0x5, RZ ;  /* 0x0000000516175824 */ /* 0x000fc800078e02ff */
[--C-:B------:R-:W-:Y:S01]  /*0f40*/  @P5 IMAD.WIDE.U32 R22, R23, 0x4, R20.reuse ;  /* 0x0000000417165825 */ /* 0x100fe200078e0014 */
[----:B------:R-:W-:Y:S02]  /*0f50*/  @P1 LOP3.LUT R0, R0, R41, RZ, 0x3c, !PT ;  /* 0x0000002900001212 */ /* 0x000fe400078e3cff */
[----:B--2---:R-:W-:Y:S01]  /*0f60*/  @P2 LOP3.LUT R5, R5, R24, RZ, 0x3c, !PT ;  /* 0x0000001805052212 */ /* 0x004fe200078e3cff */
[----:B------:R-:W-:Y:S01]  /*0f70*/  @P4 IMAD.WIDE.U32 R24, R25, 0x4, R20 ;  /* 0x0000000419184825 */ /* 0x000fe200078e0014 */
[----:B---3--:R-:W-:-:S04]  /*0f80*/  @P2 LOP3.LUT R4, R4, R43, RZ, 0x3c, !PT ;  /* 0x0000002b04042212 */ /* 0x008fc800078e3cff */
[----:B------:R-:W2:Y:S01]  /*0f90*/  @P4 LDG.E R36, desc[UR12][R24.64] ;  /* 0x0000000c18244981 */ /* 0x000ea2000c1e1900 */
[----:B----4-:R-:W-:-:S03]  /*0fa0*/  @P2 LOP3.LUT R2, R2, R39, RZ, 0x3c, !PT ;  /* 0x0000002702022212 */ /* 0x010fc600078e3cff */
[----:B------:R-:W3:Y:S01]  /*0fb0*/  @P4 LDG.E R43, desc[UR12][R24.64+0x4] ;  /* 0x0000040c182b4981 */ /* 0x000ee2000c1e1900 */
[----:B-----5:R-:W-:-:S03]  /*0fc0*/  @P2 LOP3.LUT R6, R6, R35, RZ, 0x3c, !PT ;  /* 0x0000002306062212 */ /* 0x020fc600078e3cff */
[----:B------:R-:W4:Y:S04]  /*0fd0*/  @P4 LDG.E R39, desc[UR12][R24.64+0xc] ;  /* 0x00000c0c18274981 */ /* 0x000f28000c1e1900 */
[----:B------:R-:W5:Y:S01]  /*0fe0*/  @P4 LDG.E R35, desc[UR12][R24.64+0x8] ;  /* 0x0000080c18234981 */ /* 0x000f62000c1e1900 */
[----:B------:R-:W-:Y:S02]  /*0ff0*/  @P3 LOP3.LUT R2, R2, R38, RZ, 0x3c, !PT ;  /* 0x0000002602023212 */ /* 0x000fe400078e3cff */
[----:B------:R-:W-:Y:S01]  /*1000*/  @P3 LOP3.LUT R6, R6, R45, RZ, 0x3c, !PT ;  /* 0x0000002d06063212 */ /* 0x000fe200078e3cff */
[----:B------:R0:W5:Y:S04]  /*1010*/  @P4 LDG.E R41, desc[UR12][R24.64+0x10] ;  /* 0x0000100c18294981 */ /* 0x000168000c1e1900 */
[----:B------:R-:W5:Y:S04]  /*1020*/  @P5 LDG.E R45, desc[UR12][R22.64+0x8] ;  /* 0x0000080c162d5981 */ /* 0x000f68000c1e1900 */
[----:B------:R-:W5:Y:S01]  /*1030*/  @P5 LDG.E R38, desc[UR12][R22.64+0xc] ;  /* 0x00000c0c16265981 */ /* 0x000f62000c1e1900 */
[----:B0-----:R-:W-:Y:S01]  /*1040*/  @P6 VIADD R24, R33, UR4 ;  /* 0x0000000421186c36 */ /* 0x001fe20008000000 */
[----:B------:R-:W-:-:S02]  /*1050*/  @P2 LOP3.LUT R0, R0, R42, RZ, 0x3c, !PT ;  /* 0x0000002a00002212 */ /* 0x000fc400078e3cff */
[----:B------:R-:W-:Y:S01]  /*1060*/  @P3 LOP3.LUT R4, R4, R44, RZ, 0x3c, !PT ;  /* 0x0000002c04043212 */ /* 0x000fe200078e3cff */
[----:B------:R-:W5:Y:S01]  /*1070*/  @P5 LDG.E R42, desc[UR12][R22.64+0x10] ;  /* 0x0000100c162a5981 */ /* 0x000f62000c1e1900 */
[----:B------:R-:W-:Y:S01]  /*1080*/  @P3 LOP3.LUT R5, R5, R40, RZ, 0x3c, !PT ;  /* 0x0000002805053212 */ /* 0x000fe200078e3cff */
[----:B------:R-:W-:Y:S02]  /*1090*/  @P6 IMAD R25, R24, 0x5, RZ ;  /* 0x0000000518196824 */ /* 0x000fe400078e02ff */
[----:B------:R-:W5:Y:S04]  /*10a0*/  @P5 LDG.E R40, desc[UR12][R22.64] ;  /* 0x0000000c16285981 */ /* 0x000f68000c1e1900 */
[----:B------:R0:W5:Y:S01]  /*10b0*/  @P5 LDG.E R44, desc[UR12][R22.64+0x4] ;  /* 0x0000040c162c5981 */ /* 0x000162000c1e1900 */
[----:B------:R-:W-:Y:S01]  /*10c0*/  @P6 IMAD.WIDE.U32 R24, R25, 0x4, R20 ;  /* 0x0000000419186825 */ /* 0x000fe200078e0014 */
[----:B------:R-:W-:-:S04]  /*10d0*/  @P3 LOP3.LUT R0, R0, R37, RZ, 0x3c, !PT ;  /* 0x0000002500003212 */ /* 0x000fc800078e3cff */
[----:B------:R-:W5:Y:S01]  /*10e0*/  @P6 LDG.E R37, desc[UR12][R24.64+0x8] ;  /* 0x0000080c18256981 */ /* 0x000f62000c1e1900 */
[----:B0-----:R-:W-:-:S04]  /*10f0*/  @P0 VIADD R22, R34, UR4 ;  /* 0x0000000422160c36 */ /* 0x001fc80008000000 */
[----:B------:R-:W-:-:S04]  /*1100*/  @P0 IMAD R23, R22, 0x5, RZ ;  /* 0x0000000516170824 */ /* 0x000fc800078e02ff */
[----:B------:R-:W-:Y:S01]  /*1110*/  @P0 IMAD.WIDE.U32 R22, R23, 0x4, R20 ;  /* 0x0000000417160825 */ /* 0x000fe200078e0014 */
[----:B--2---:R-:W-:Y:S02]  /*1120*/  @P4 LOP3.LUT R4, R4, R36, RZ, 0x3c, !PT ;  /* 0x0000002404044212 */ /* 0x004fe400078e3cff */
[----:B------:R-:W2:Y:S01]  /*1130*/  @P6 LDG.E R36, desc[UR12][R24.64+0x4] ;  /* 0x0000040c18246981 */ /* 0x000ea2000c1e1900 */
[----:B---3--:R-:W-:-:S03]  /*1140*/  @P4 LOP3.LUT R5, R5, R43, RZ, 0x3c, !PT ;  /* 0x0000002b05054212 */ /* 0x008fc600078e3cff */
        /* <DEDUP_REMOVED lines=10> */
[----:B------:R-:W5:Y:S04]  /*11f0*/  @P0 LDG.E R38, desc[UR12][R22.64+0x4] ;  /* 0x0000040c16260981 */ /* 0x000f68000c1e1900 */
[----:B------:R-:W5:Y:S04]  /*1200*/  @P0 LDG.E R25, desc[UR12][R22.64+0x8] ;  /* 0x0000080c16190981 */ /* 0x000f68000c1e1900 */
[----:B------:R-:W5:Y:S01]  /*1210*/  @P0 LDG.E R24, desc[UR12][R22.64+0x10] ;  /* 0x0000100c16180981 */ /* 0x000f62000c1e1900 */
[----:B------:R-:W-:Y:S01]  /*1220*/  UIADD3 UR4, UPT, UPT, UR4, 0x10, URZ ;  /* 0x0000001004047890 */ /* 0x000fe2000fffe0ff */
[----:B------:R-:W-:-:S03]  /*1230*/  @P5 LOP3.LUT R4, R4, R40, RZ, 0x3c, !PT ;  /* 0x0000002804045212 */ /* 0x000fc600078e3cff */
[----:B------:R-:W-:Y:S01]  /*1240*/  UISETP.NE.AND UP0, UPT, UR4, 0x20, UPT ;  /* 0x000000200400788c */ /* 0x000fe2000bf05270 */
[----:B------:R-:W-:Y:S02]  /*1250*/  @P5 LOP3.LUT R5, R5, R44, RZ, 0x3c, !PT ;  /* 0x0000002c05055212 */ /* 0x000fe400078e3cff */
[----:B------:R-:W-:Y:S02]  /*1260*/  @P5 LOP3.LUT R0, R0, R42, RZ, 0x3c, !PT ;  /* 0x0000002a00005212 */ /* 0x000fe400078e3cff */
[----:B------:R-:W-:Y:S02]  /*1270*/  @P6 LOP3.LUT R6, R6, R37, RZ, 0x3c, !PT ;  /* 0x0000002506066212 */ /* 0x000fe400078e3cff */
[----:B--2---:R-:W-:Y:S02]  /*1280*/  @P6 LOP3.LUT R5, R5, R36, RZ, 0x3c, !PT ;  /* 0x0000002405056212 */ /* 0x004fe400078e3cff */
[----:B---3--:R-:W-:Y:S02]  /*1290*/  @P6 LOP3.LUT R0, R0, R43, RZ, 0x3c, !PT ;  /* 0x0000002b00006212 */ /* 0x008fe400078e3cff */
[----:B----4-:R-:W-:-:S02]  /*12a0*/  @P6 LOP3.LUT R2, R2, R39, RZ, 0x3c, !PT ;  /* 0x0000002702026212 */ /* 0x010fc400078e3cff */
[----:B-----5:R-:W-:-:S04]  /*12b0*/  @P6 LOP3.LUT R4, R4, R35, RZ, 0x3c, !PT ;  /* 0x0000002304046212 */ /* 0x020fc800078e3cff */
[----:B------:R-:W-:Y:S02]  /*12c0*/  @P0 LOP3.LUT R4, R4, R41, RZ, 0x3c, !PT ;  /* 0x0000002904040212 */ /* 0x000fe400078e3cff */
[----:B------:R-:W-:Y:S02]  /*12d0*/  @P0 LOP3.LUT R2, R2, R45, RZ, 0x3c, !PT ;  /* 0x0000002d02020212 */ /* 0x000fe400078e3cff */
[----:B------:R-:W-:Y:S02]  /*12e0*/  @P0 LOP3.LUT R5, R5, R38, RZ, 0x3c, !PT ;  /* 0x0000002605050212 */ /* 0x000fe400078e3cff */
[----:B------:R-:W-:Y:S02]  /*12f0*/  @P0 LOP3.LUT R6, R6, R25, RZ, 0x3c, !PT ;  /* 0x0000001906060212 */ /* 0x000fe400078e3cff */
[----:B------:R-:W-:Y:S01]  /*1300*/  @P0 LOP3.LUT R0, R0, R24, RZ, 0x3c, !PT ;  /* 0x0000001800000212 */ /* 0x000fe200078e3cff */
[----:B------:R-:W-:Y:S06]  /*1310*/  BRA.U UP0, `(.L_x_4) ;  /* 0xfffffff100887547 */ /* 0x000fec000b83ffff */
[----:B------:R-:W-:-:S05]  /*1320*/  VIADD R15, R15, 0x1 ;  /* 0x000000010f0f7836 */ /* 0x000fca0000000000 */
[----:B------:R-:W-:-:S13]  /*1330*/  ISETP.NE.AND P0, PT, R15, 0x5, PT ;  /* 0x000000050f00780c */ /* 0x000fda0003f05270 */
[----:B------:R-:W-:Y:S05]  /*1340*/  @P0 BRA `(.L_x_5) ;  /* 0xffffffec00e00947 */ /* 0x000fea000383ffff */
[----:B------:R-:W-:Y:S01]  /*1350*/  LOP3.LUT R8, R7, 0x3, RZ, 0xc0, !PT ;  /* 0x0000000307087812 */ /* 0x000fe200078ec0ff */
[----:B------:R-:W-:Y:S02]  /*1360*/  IMAD.MOV.U32 R9, RZ, RZ, R5 ;  /* 0x000000ffff097224 */ /* 0x000fe400078e0005 */
[----:B------:R-:W-:Y:S01]  /*1370*/  IMAD.MOV.U32 R10, RZ, RZ, R6 ;  /* 0x000000ffff0a7224 */ /* 0x000fe200078e0006 */
[----:B------:R-:W-:Y:S01]  /*1380*/  ISETP.NE.U32.AND P0, PT, R8, 0x1, PT ;  /* 0x000000010800780c */ /* 0x000fe20003f05070 */
[----:B------:R-:W-:Y:S02]  /*1390*/  IMAD.MOV.U32 R8, RZ, RZ, R4 ;  /* 0x000000ffff087224 */ /* 0x000fe400078e0004 */
[----:B------:R-:W-:Y:S01]  /*13a0*/  IMAD.MOV.U32 R11, RZ, RZ, R2 ;  /* 0x000000ffff0b7224 */ /* 0x000fe200078e0002 */
[----:B------:R-:W-:Y:S01]  /*13b0*/  ISETP.NE.AND.EX P0, PT, RZ, RZ, PT, P0 ;  /* 0x000000ffff00720c */ /* 0x000fe20003f05300 */
[----:B------:R-:W-:-:S12]  /*13c0*/  IMAD.MOV.U32 R12, RZ, RZ, R0 ;  /* 0x000000ffff0c7224 */ /* 0x000fd800078e0000 */
[----:B------:R-:W-:Y:S05]  /*13d0*/  @!P0 BRA `(.L_x_3) ;  /* 0x0000002000a08947 */ /* 0x000fea0003800000 */
[----:B------:R-:W-:Y:S01]  /*13e0*/  IMAD.MOV.U32 R0, RZ, RZ, RZ ;  /* 0x000000ffff007224 */ /* 0x000fe200078e00ff */
[----:B------:R-:W-:Y:S01]  /*13f0*/  CS2R R4, SRZ ;  /* 0x0000000000047805 */ /* 0x000fe2000001ff00 */
[----:B------:R-:W-:Y:S02]  /*1400*/  IMAD.MOV.U32 R2, RZ, RZ, RZ ;  /* 0x000000ffff027224 */ /* 0x000fe400078e00ff */
[----:B------:R-:W-:Y:S02]  /*1410*/  IMAD.MOV.U32 R6, RZ, RZ, RZ ;  /* 0x000000ffff067224 */ /* 0x000fe400078e00ff */
[----:B------:R-:W-:-:S07]  /*1420*/  IMAD.MOV.U32 R15, RZ, RZ, RZ ;  /* 0x000000ffff0f7224 */ /* 0x000fce00078e00ff */
.L_x_7:
        /* <DEDUP_REMOVED lines=39> */
.L_x_6:
        /* <DEDUP_REMOVED lines=233> */
[----:B------:R-:W-:Y:S05]  /*2530*/  @P0 BRA `(.L_x_3) ;  /* 0x0000001000480947 */ /* 0x000fea0003800000 */
[----:B------:R-:W-:Y:S01]  /*2540*/  IMAD.MOV.U32 R0, RZ, RZ, RZ ;  /* 0x000000ffff007224 */ /* 0x000fe200078e00ff */
[----:B------:R-:W-:Y:S01]  /*2550*/  CS2R R4, SRZ ;  /* 0x0000000000047805 */ /* 0x000fe2000001ff00 */
[----:B------:R-:W-:Y:S02]  /*2560*/  IMAD.MOV.U32 R2, RZ, RZ, RZ ;  /* 0x000000ffff027224 */ /* 0x000fe400078e00ff */
[----:B------:R-:W-:Y:S02]  /*2570*/  IMAD.MOV.U32 R6, RZ, RZ, RZ ;  /* 0x000000ffff067224 */ /* 0x000fe400078e00ff */
[----:B------:R-:W-:-:S07]  /*2580*/  IMAD.MOV.U32 R15, RZ, RZ, RZ ;  /* 0x000000ffff0f7224 */ /* 0x000fce00078e00ff */
.L_x_9:
        /* <DEDUP_REMOVED lines=39> */
.L_x_8:
        /* <DEDUP_REMOVED lines=225> */
[----:B------:R-:W-:Y:S02]  /*3610*/  IMAD.MOV.U32 R8, RZ, RZ, R4 ;  /* 0x000000ffff087224 */ /* 0x000fe400078e0004 */
[----:B------:R-:W-:Y:S02]  /*3620*/  IMAD.MOV.U32 R9, RZ, RZ, R5 ;  /* 0x000000ffff097224 */ /* 0x000fe400078e0005 */
[----:B------:R-:W-:Y:S02]  /*3630*/  IMAD.MOV.U32 R10, RZ, RZ, R6 ;  /* 0x000000ffff0a7224 */ /* 0x000fe400078e0006 */
[----:B------:R-:W-:Y:S02]  /*3640*/  IMAD.MOV.U32 R11, RZ, RZ, R2 ;  /* 0x000000ffff0b7224 */ /* 0x000fe400078e0002 */
[----:B------:R-:W-:-:S07]  /*3650*/  IMAD.MOV.U32 R12, RZ, RZ, R0 ;  /* 0x000000ffff0c7224 */ /* 0x000fce00078e0000 */
.L_x_3:
[----:B------:R-:W-:Y:S05]  /*3660*/  BSYNC.RECONVERGENT B1 ;  /* 0x0000000000017941 */ /* 0x000fea0003800200 */
.L_x_2:
[----:B------:R-:W-:Y:S01]  /*3670*/  ISETP.GT.U32.AND P0, PT, R7, 0x3, PT ;  /* 0x000000030700780c */ /* 0x000fe20003f04070 */
[----:B------:R-:W-:Y:S01]  /*3680*/  VIADD R13, R13, 0x1 ;  /* 0x000000010d0d7836 */ /* 0x000fe20000000000 */
[--C-:B------:R-:W-:Y:S02]  /*3690*/  SHF.R.U64 R7, R7, 0x2, R14.reuse ;  /* 0x0000000207077819 */ /* 0x100fe4000000120e */
[----:B------:R-:W-:Y:S02]  /*36a0*/  ISETP.GT.U32.AND.EX P0, PT, R14, RZ, PT, P0 ;  /* 0x000000ff0e00720c */ /* 0x000fe40003f04100 */
[----:B------:R-:W-:-:S11]  /*36b0*/  SHF.R.U32.HI R14, RZ, 0x2, R14 ;  /* 0x00000002ff0e7819 */ /* 0x000fd6000001160e */
[----:B------:R-:W-:Y:S05]  /*36c0*/  @P0 BRA `(.L_x_10) ;  /* 0xffffffc800d00947 */ /* 0x000fea000383ffff */
.L_x_1:
[----:B------:R-:W-:Y:S05]  /*36d0*/  BSYNC.RECONVERGENT B0 ;  /* 0x0000000000007941 */ /* 0x000fea0003800200 */
.L_x_0:
[----:B------:R-:W0:Y:S02]  /*36e0*/  LDCU.64 UR14, c[0x0][0x398] ;  /* 0x00007300ff0e77ac */ /* 0x000e240008000a00 */
[----:B0-----:R-:W-:-:S04]  /*36f0*/  ISETP.NE.U32.AND P0, PT, RZ, UR14, PT ;  /* 0x0000000eff007c0c */ /* 0x001fc8000bf05070 */
[----:B------:R-:W-:-:S13]  /*3700*/  ISETP.NE.AND.EX P0, PT, RZ, UR15, PT, P0 ;  /* 0x0000000fff007c0c */ /* 0x000fda000bf05300 */
[----:B------:R-:W-:Y:S05]  /*3710*/  @!P0 EXIT ;  /* 0x000000000000894d */ /* 0x000fea0003800000 */
[----:B------:R-:W0:Y:S01]  /*3720*/  LDC.64 R12, c[0x0][0x380] ;  /* 0x0000e000ff0c7b82 */ /* 0x000e220000000a00 */
[----:B------:R-:W1:Y:S01]  /*3730*/  LDCU.64 UR6, c[0x0][0x398] ;  /* 0x00007300ff0677ac */ /* 0x000e620008000a00 */
[----:B0-----:R-:W2:Y:S04]  /*3740*/  LDG.E R7, desc[UR12][R12.64+0x4] ;  /* 0x0000040c0c077981 */ /* 0x001ea8000c1e1900 */
[----:B------:R-:W2:Y:S04]  /*3750*/  LDG.E R8, desc[UR12][R12.64+0x8] ;  /* 0x0000080c0c087981 */ /* 0x000ea8000c1e1900 */
[----:B------:R-:W2:Y:S04]  /*3760*/  LDG.E R9, desc[UR12][R12.64+0xc] ;  /* 0x00000c0c0c097981 */ /* 0x000ea8000c1e1900 */
[----:B------:R-:W3:Y:S01]  /*3770*/  LDG.E R10, desc[UR12][R12.64] ;  /* 0x0000000c0c0a7981 */ /* 0x000ee2000c1e1900 */
[----:B------:R-:W-:-:S02]  /*3780*/  IMAD.MOV.U32 R22, RZ, RZ, R0 ;  /* 0x000000ffff167224 */ /* 0x000fc400078e0000 */
[----:B------:R-:W-:Y:S02]  /*3790*/  IMAD.MOV.U32 R20, RZ, RZ, RZ ;  /* 0x000000ffff147224 */ /* 0x000fe400078e00ff */
[----:B------:R-:W-:Y:S01]  /*37a0*/  IMAD.MOV.U32 R19, RZ, RZ, RZ ;  /* 0x000000ffff137224 */ /* 0x000fe200078e00ff */
[----:B--2---:R-:W-:-:S05]  /*37b0*/  LOP3.LUT R11, R8, R7, R9, 0xe2, !PT ;  /* 0x00000007080b7212 */ /* 0x004fca00078ee209 */
[----:B-1-3--:R-:W-:-:S07]  /*37c0*/  IMAD.IADD R10, R10, 0x1, R11 ;  /* 0x000000010a0a7824 */ /* 0x00afce00078e020b */
.L_x_14:
[----:B------:R-:W-:Y:S01]  /*37d0*/  SHF.R.U32.HI R11, RZ, 0x2, R4 ;  /* 0x00000002ff0b7819 */ /* 0x000fe20000011604 */
[----:B------:R-:W-:Y:S01]  /*37e0*/  IMAD.SHL.U32 R0, R22, 0x10, RZ ;  /* 0x0000001016007824 */ /* 0x000fe200078e00ff */
[----:B------:R-:W-:Y:S02]  /*37f0*/  BSSY.RECONVERGENT B0, `(.L_x_11) ;  /* 0x0000236000007945 */ /* 0x000fe40003800200 */
[----:B------:R-:W-:-:S05]  /*3800*/  LOP3.LUT R11, R11, R4, RZ, 0x3c, !PT ;  /* 0x000000040b0b7212 */ /* 0x000fca00078e3cff */
[----:B------:R-:W-:-:S05]  /*3810*/  IMAD.SHL.U32 R4, R11, 0x2, RZ ;  /* 0x000000020b047824 */ /* 0x000fca00078e00ff */
[----:B------:R-:W-:Y:S01]  /*3820*/  LOP3.LUT R11, R11, R4, R0, 0x96, !PT ;  /* 0x000000040b0b7212 */ /* 0x000fe200078e9600 */
[----:B------:R-:W-:-:S03]  /*3830*/  VIADD R4, R10, 0xd76aa478 ;  /* 0xd76aa4780a047836 */ /* 0x000fc60000000000 */
[----:B------:R-:W-:-:S04]  /*3840*/  LOP3.LUT R0, R11, R22, RZ, 0x3c, !PT ;  /* 0x000000160b007212 */ /* 0x000fc800078e3cff */
[----:B------:R-:W-:-:S05]  /*3850*/  IADD3 R4, PT, PT, R4, R3, R0 ;  /* 0x0000000304047210 */ /* 0x000fca0007ffe000 */
[----:B------:R-:W-:Y:S01]  /*3860*/  VIADD R12, R4, 0x587c5 ;  /* 0x000587c5040c7836 */ /* 0x000fe20000000000 */
[----:B------:R-:W-:-:S04]  /*3870*/  SHF.R.U32.HI R4, RZ, 0x2, R5 ;  /* 0x00000002ff047819 */ /* 0x000fc80000011605 */
[----:B------:R-:W-:Y:S02]  /*3880*/  LEA.HI R17, R12, R7, R12, 0x7 ;  /* 0x000000070c117211 */ /* 0x000fe400078f380c */
[----:B------:R-:W-:Y:S01]  /*3890*/  LOP3.LUT R4, R4, R5, RZ, 0x3c, !PT ;  /* 0x0000000504047212 */ /* 0x000fe200078e3cff */
[----:B------:R-:W-:Y:S01]  /*38a0*/  IMAD.SHL.U32 R5, R0, 0x10, RZ ;  /* 0x0000001000057824 */ /* 0x000fe200078e00ff */
[----:B------:R-:W-:-:S03]  /*38b0*/  LOP3.LUT R12, R17, 0x71dff7df, RZ, 0xc0, !PT ;  /* 0x71dff7df110c7812 */ /* 0x000fc600078ec0ff */
[----:B------:R-:W-:Y:S01]  /*38c0*/  IMAD.SHL.U32 R11, R4, 0x2, RZ ;  /* 0x00000002040b7824 */ /* 0x000fe200078e00ff */
[--C-:B------:R-:W-:Y:S02]  /*38d0*/  LOP3.LUT R13, R7, 0x84200000, R12.reuse, 0xe0, !PT ;  /* 0x84200000070d7812 */ /* 0x100fe400078ee00c */
[----:B------:R-:W-:Y:S02]  /*38e0*/  LOP3.LUT R14, R8, 0x7bdfffff, R12, 0x60, !PT ;  /* 0x7bdfffff080e7812 */ /* 0x000fe400078e600c */
[----:B------:R-:W-:Y:S02]  /*38f0*/  LOP3.LUT R5, R4, R11, R5, 0x96, !PT ;  /* 0x0000000b04057212 */ /* 0x000fe400078e9605 */
[----:B------:R-:W-:Y:S02]  /*3900*/  LOP3.LUT R14, R13, R14, RZ, 0xfc, !PT ;  /* 0x0000000e0d0e7212 */ /* 0x000fe400078efcff */
[----:B------:R-:W-:Y:S02]  /*3910*/  LOP3.LUT R4, R5, R0, RZ, 0x3c, !PT ;  /* 0x0000000005047212 */ /* 0x000fe400078e3cff */
[----:B------:R-:W-:Y:S01]  /*3920*/  LOP3.LUT R30, R12, 0x84200000, RZ, 0xfc, !PT ;  /* 0x842000000c1e7812 */ /* 0x000fe200078efcff */
[----:B------:R-:W-:Y:S01]  /*3930*/  IMAD.IADD R18, R9, 0x1, R14 ;  /* 0x0000000109127824 */ /* 0x000fe200078e020e */
[----:B------:R-:W-:-:S04]  /*3940*/  LOP3.LUT R11, R17, 0x701f10c0, RZ, 0xc0, !PT ;  /* 0x701f10c0110b7812 */ /* 0x000fc800078ec0ff */
[----:B------:R-:W-:-:S05]  /*3950*/  IADD3 R5, PT, PT, R18, R3, R4 ;  /* 0x0000000312057210 */ /* 0x000fca0007ffe004 */
[----:B------:R-:W-:-:S05]  /*3960*/  VIADD R5, R5, 0xe8d2c6e0 ;  /* 0xe8d2c6e005057836 */ /* 0x000fca0000000000 */
[----:B------:R-:W-:Y:S02]  /*3970*/  LEA.HI R14, R5, R30, R5, 0xc ;  /* 0x0000001e050e7211 */ /* 0x000fe400078f6005 */
[----:B------:R-:W-:Y:S02]  /*3980*/  SHF.R.U32.HI R5, RZ, 0x2, R6 ;  /* 0x00000002ff057819 */ /* 0x000fe40000011606 */
[----:B------:R-:W-:Y:S02]  /*3990*/  LOP3.LUT R11, R11, 0x71df77d9, R14, 0xf8, !PT ;  /* 0x71df77d90b0b7812 */ /* 0x000fe400078ef80e */
[----:B------:R-:W-:Y:S01]  /*39a0*/  LOP3.LUT R5, R5, R6, RZ, 0x3c, !PT ;  /* 0x0000000605057212 */ /* 0x000fe200078e3cff */
[----:B------:R-:W-:Y:S01]  /*39b0*/  IMAD.SHL.U32 R6, R4, 0x10, RZ ;  /* 0x0000001004067824 */ /* 0x000fe200078e00ff */
[----:B------:R-:W-:Y:S02]  /*39c0*/  LOP3.LUT R16, R11, 0x8c000800, RZ, 0xfc, !PT ;  /* 0x8c0008000b107812 */ /* 0x000fe400078efcff */
[----:B------:R-:W-:Y:S01]  /*39d0*/  LOP3.LUT R24, R14, 0x18, RZ, 0xc0, !PT ;  /* 0x000000180e187812 */ /* 0x000fe200078ec0ff */
[----:B------:R-:W-:Y:S01]  /*39e0*/  IMAD.SHL.U32 R11, R5, 0x2, RZ ;  /* 0x00000002050b7824 */ /* 0x000fe200078e00ff */
[----:B------:R-:W-:-:S04]  /*39f0*/  LOP3.LUT R17, R16, 0x8fe0ef3f, R17, 0xe0, !PT ;  /* 0x8fe0ef3f10117812 */ /* 0x000fc800078ee011 */
[----:B------:R-:W-:Y:S02]  /*3a00*/  LOP3.LUT R16, R17, 0x84200000, R12, 0xe0, !PT ;  /* 0x8420000011107812 */ /* 0x000fe400078ee00c */
[----:B------:R-:W-:Y:S02]  /*3a10*/  LOP3.LUT R5, R5, R11, R6, 0x96, !PT ;  /* 0x0000000b05057212 */ /* 0x000fe400078e9606 */
[----:B------:R-:W-:Y:S02]  /*3a20*/  LOP3.LUT R11, R16, R7, R17, 0xf4, !PT ;  /* 0x00000007100b7212 */ /* 0x000fe400078ef411 */
[----:B------:R-:W-:-:S03]  /*3a30*/  LOP3.LUT R5, R5, R4, RZ, 0x3c, !PT ;  /* 0x0000000405057212 */ /* 0x000fc600078e3cff */
[----:B------:R-:W-:Y:S01]  /*3a40*/  IMAD.IADD R16, R8, 0x1, R11 ;  /* 0x0000000108107824 */ /* 0x000fe200078e020b */
[----:B------:R-:W-:-:S04]  /*3a50*/  SHF.R.U32.HI R11, RZ, 0x2, R2 ;  /* 0x00000002ff0b7819 */ /* 0x000fc80000011602 */
[----:B------:R-:W-:Y:S02]  /*3a60*/  IADD3 R6, PT, PT, R16, R3, R5 ;  /* 0x0000000310067210 */ /* 0x000fe40007ffe005 */
[----:B------:R-:W-:Y:S01]  /*3a70*/  LOP3.LUT R11, R11, R2, RZ, 0x3c, !PT ;  /* 0x000000020b0b7212 */ /* 0x000fe200078e3cff */
[----:B------:R-:W-:Y:S02]  /*3a80*/  IMAD.SHL.U32 R2, R5, 0x10, RZ ;  /* 0x0000001005027824 */ /* 0x000fe400078e00ff */
[----:B------:R-:W-:-:S05]  /*3a90*/  VIADD R6, R6, 0x2431082a ;  /* 0x2431082a06067836 */ /* 0x000fca0000000000 */
[----:B------:R-:W-:Y:S01]  /*3aa0*/  LEA.HI R15, R6, R17, R6, 0x11 ;  /* 0x00000011060f7211 */ /* 0x000fe200078f8806 */
[----:B------:R-:W-:-:S03]  /*3ab0*/  IMAD.SHL.U32 R6, R11, 0x2, RZ ;  /* 0x000000020b067824 */ /* 0x000fc600078e00ff */
[----:B------:R-:W-:Y:S02]  /*3ac0*/  LOP3.LUT R24, R24, 0x1c0e619, R15, 0xf8, !PT ;  /* 0x01c0e61918187812 */ /* 0x000fe400078ef80f */
[----:B------:R-:W-:Y:S02]  /*3ad0*/  LOP3.LUT R2, R11, R6, R2, 0x96, !PT ;  /* 0x000000060b027212 */ /* 0x000fe400078e9602 */
[----:B------:R-:W-:Y:S02]  /*3ae0*/  LOP3.LUT R13, R24, 0xbe1f0966, RZ, 0xfc, !PT ;  /* 0xbe1f0966180d7812 */ /* 0x000fe400078efcff */
[----:B------:R-:W-:Y:S02]  /*3af0*/  LOP3.LUT R2, R2, R5, RZ, 0x3c, !PT ;  /* 0x0000000502027212 */ /* 0x000fe400078e3cff */
[----:B------:R-:W-:Y:S02]  /*3b00*/  LOP3.LUT R14, R13, 0xffffffe7, R14, 0xe0, !PT ;  /* 0xffffffe70d0e7812 */ /* 0x000fe400078ee00e */
[----:B------:R-:W-:-:S02]  /*3b10*/  SHF.R.U32.HI R11, RZ, 0x2, R22 ;  /* 0x00000002ff0b7819 */ /* 0x000fc40000011616 */
[----:B------:R-:W-:Y:S02]  /*3b20*/  LOP3.LUT R13, R14, 0x84200000, R12, 0xe, !PT ;  /* 0x842000000e0d7812 */ /* 0x000fe400078e0e0c */
[----:B------:R-:W-:Y:S02]  /*3b30*/  LOP3.LUT R11, R11, R22, RZ, 0x3c, !PT ;  /* 0x000000160b0b7212 */ /* 0x000fe400078e3cff */
[----:B------:R-:W-:Y:S02]  /*3b40*/  LOP3.LUT R34, R13, R14, R17, 0xf8, !PT ;  /* 0x0000000e0d227212 */ /* 0x000fe400078ef811 */
[----:B------:R-:W-:-:S03]  /*3b50*/  LOP3.LUT R22, R15, 0x601, RZ, 0xc0, !PT ;  /* 0x000006010f167812 */ /* 0x000fc600078ec0ff */
[----:B------:R-:W-:-:S05]  /*3b60*/  IMAD.IADD R34, R7, 0x1, R34 ;  /* 0x0000000107227824 */ /* 0x000fca00078e0222 */
[----:B------:R-:W-:-:S05]  /*3b70*/  IADD3 R6, PT, PT, R34, R3, R2 ;  /* 0x0000000322067210 */ /* 0x000fca0007ffe002 */
[----:B------:R-:W-:Y:S02]  /*3b80*/  VIADD R13, R6, 0xc1d3ee02 ;  /* 0xc1d3ee02060d7836 */ /* 0x000fe40000000000 */
[----:B------:R-:W-:-:S03]  /*3b90*/  IMAD.SHL.U32 R6, R2, 0x10, RZ ;  /* 0x0000001002067824 */ /* 0x000fc600078e00ff */
[----:B------:R-:W-:Y:S01]  /*3ba0*/  LEA.HI R21, R13, R14, R13, 0x16 ;  /* 0x0000000e0d157211 */ /* 0x000fe200078fb00d */
[----:B------:R-:W-:-:S03]  /*3bb0*/  IMAD.SHL.U32 R13, R11, 0x2, RZ ;  /* 0x000000020b0d7824 */ /* 0x000fc600078e00ff */
[----:B------:R-:W-:Y:S02]  /*3bc0*/  LOP3.LUT R21, R22, 0x1c0e601, R21, 0xf8, !PT ;  /* 0x01c0e60116157812 */ /* 0x000fe400078ef815 */
[----:B------:R-:W-:Y:S02]  /*3bd0*/  LOP3.LUT R13, R11, R13, R6, 0x96, !PT ;  /* 0x0000000d0b0d7212 */ /* 0x000fe400078e9606 */
[----:B------:R-:W-:Y:S02]  /*3be0*/  LOP3.LUT R22, R21, 0xba040010, RZ, 0xfc, !PT ;  /* 0xba04001015167812 */ /* 0x000fe400078efcff */
[----:B------:R-:W-:Y:S02]  /*3bf0*/  LOP3.LUT R6, R13, R2, RZ, 0x3c, !PT ;  /* 0x000000020d067212 */ /* 0x000fe400078e3cff */
[----:B------:R-:W-:Y:S02]  /*3c00*/  LOP3.LUT R15, R22, 0xfffff9fe, R15, 0xe0, !PT ;  /* 0xfffff9fe160f7812 */ /* 0x000fe400078ee00f */
[----:B------:R-:W-:-:S02]  /*3c10*/  IADD3 R12, PT, PT, R12, R3, R6 ;  /* 0x000000030c0c7210 */ /* 0x000fc40007ffe006 */
[-CC-:B------:R-:W-:Y:S01]  /*3c20*/  LOP3.LUT R37, R17, R15.reuse, R14.reuse, 0xb8, !PT ;  /* 0x0000000f11257212 */ /* 0x180fe200078eb80e */
[----:B------:R-:W-:Y:S01]  /*3c30*/  IMAD.IADD R39, R15, 0x1, -R14 ;  /* 0x000000010f277824 */ /* 0x000fe200078e0a0e */
[----:B------:R-:W-:Y:S02]  /*3c40*/  SHF.R.U32.HI R11, RZ, 0x2, R0 ;  /* 0x00000002ff0b7819 */ /* 0x000fe40000011600 */
[----:B------:R-:W-:Y:S02]  /*3c50*/  IADD3 R12, PT, PT, R12, 0x79b7b688, R37 ;  /* 0x79b7b6880c0c7810 */ /* 0x000fe40007ffe025 */
[----:B------:R-:W-:Y:S02]  /*3c60*/  LOP3.LUT R11, R11, R0, RZ, 0x3c, !PT ;  /* 0x000000000b0b7212 */ /* 0x000fe400078e3cff */
[----:B------:R-:W-:Y:S02]  /*3c70*/  LEA.HI R12, R12, R15, R12, 0x7 ;  /* 0x0000000f0c0c7211 */ /* 0x000fe400078f380c */
[----:B------:R-:W-:Y:S01]  /*3c80*/  SHF.L.W.U32.HI R39, R39, 0xa, R39 ;  /* 0x0000000a27277819 */ /* 0x000fe20000010e27 */
[----:B------:R-:W-:Y:S01]  /*3c90*/  IMAD.SHL.U32 R13, R11, 0x2, RZ ;  /* 0x000000020b0d7824 */ /* 0x000fe200078e00ff */
[----:B------:R-:W-:Y:S01]  /*3ca0*/  LOP3.LUT R0, R12, 0x3c0e000, RZ, 0xc0, !PT ;  /* 0x03c0e0000c007812 */ /* 0x000fe200078ec0ff */
[----:B------:R-:W-:-:S03]  /*3cb0*/  IMAD.SHL.U32 R12, R6, 0x10, RZ ;  /* 0x00000010060c7824 */ /* 0x000fc600078e00ff */
[--C-:B------:R-:W-:Y:S02]  /*3cc0*/  LOP3.LUT R21, R15, 0x482f0e50, R0.reuse, 0xe0, !PT ;  /* 0x482f0e500f157812 */ /* 0x100fe400078ee000 */
[----:B------:R-:W-:Y:S02]  /*3cd0*/  LOP3.LUT R22, R14, 0xb7d0e12f, R0, 0x60, !PT ;  /* 0xb7d0e12f0e167812 */ /* 0x000fe400078e6000 */
[----:B------:R-:W-:Y:S02]  /*3ce0*/  LOP3.LUT R11, R11, R13, R12, 0x96, !PT ;  /* 0x0000000d0b0b7212 */ /* 0x000fe400078e960c */
[----:B------:R-:W-:Y:S02]  /*3cf0*/  LOP3.LUT R12, R21, R22, RZ, 0xfc, !PT ;  /* 0x00000016150c7212 */ /* 0x000fe400078efcff */
[----:B------:R-:W-:Y:S02]  /*3d00*/  LOP3.LUT R11, R11, R6, RZ, 0x3c, !PT ;  /* 0x000000060b0b7212 */ /* 0x000fe400078e3cff */
[----:B------:R-:W-:Y:S01]  /*3d10*/  LOP3.LUT R13, R0, 0x482f0e50, RZ, 0xfc, !PT ;  /* 0x482f0e50000d7812 */ /* 0x000fe200078efcff */
[----:B------:R-:W-:-:S05]  /*3d20*/  IMAD.IADD R12, R17, 0x1, R12 ;  /* 0x00000001110c7824 */ /* 0x000fca00078e020c */
        /* <DEDUP_REMOVED lines=8> */
[----:B------:R-:W-:Y:S02]  /*3db0*/  LOP3.LUT R28, R24, 0x4220c56, RZ, 0xfc, !PT ;  /* 0x04220c56181c7812 */ /* 0x000fe400078efcff */
[----:B------:R-:W-:Y:S02]  /*3dc0*/  LOP3.LUT R26, R15, 0xbbc4e201, R24, 0x60, !PT ;  /* 0xbbc4e2010f1a7812 */ /* 0x000fe400078e6018 */
[----:B------:R-:W-:Y:S02]  /*3dd0*/  LOP3.LUT R25, R28, 0x482f0e50, R0, 0xe0, !PT ;  /* 0x482f0e501c197812 */ /* 0x000fe400078ee000 */
[----:B------:R-:W-:Y:S02]  /*3de0*/  LOP3.LUT R4, R21, R22, R4, 0x96, !PT ;  /* 0x0000001615047212 */ /* 0x000fe400078e9604 */
[----:B------:R-:W-:Y:S02]  /*3df0*/  LOP3.LUT R25, R25, R26, RZ, 0xfc, !PT ;  /* 0x0000001a19197212 */ /* 0x000fe400078efcff */
[----:B------:R-:W-:-:S02]  /*3e00*/  LOP3.LUT R4, R4, R11, RZ, 0x3c, !PT ;  /* 0x0000000b04047212 */ /* 0x000fc400078e3cff */
[----:B------:R-:W-:Y:S01]  /*3e10*/  SHF.R.U32.HI R26, RZ, 0x2, R5 ;  /* 0x00000002ff1a7819 */ /* 0x000fe20000011605 */
[----:B------:R-:W-:Y:S01]  /*3e20*/  IMAD.IADD R22, R14, 0x1, R25 ;  /* 0x000000010e167824 */ /* 0x000fe200078e0219 */
[----:B------:R-:W-:Y:S02]  /*3e30*/  LOP3.LUT R25, R23, 0x1808000, RZ, 0xc0, !PT ;  /* 0x0180800017197812 */ /* 0x000fe400078ec0ff */
[----:B------:R-:W-:Y:S01]  /*3e40*/  LOP3.LUT R26, R26, R5, RZ, 0x3c, !PT ;  /* 0x000000051a1a7212 */ /* 0x000fe200078e3cff */
[----:B------:R-:W-:Y:S01]  /*3e50*/  IMAD.SHL.U32 R5, R4, 0x10, RZ ;  /* 0x0000001004057824 */ /* 0x000fe200078e00ff */
[----:B------:R-:W-:-:S05]  /*3e60*/  IADD3 R21, PT, PT, R22, R3, R4 ;  /* 0x0000000316157210 */ /* 0x000fca0007ffe004 */
[----:B------:R-:W-:-:S05]  /*3e70*/  VIADD R21, R21, 0xa856fc76 ;  /* 0xa856fc7615157836 */ /* 0x000fca0000000000 */
[----:B------:R-:W-:-:S04]  /*3e80*/  LEA.HI R44, R21, R28, R21, 0x11 ;  /* 0x0000001c152c7211 */ /* 0x000fc800078f8815 */
[----:B------:R-:W-:-:S04]  /*3e90*/  LOP3.LUT R25, R25, 0x61cce03e, R44, 0xf8, !PT ;  /* 0x61cce03e19197812 */ /* 0x000fc800078ef82c */
[----:B------:R-:W-:-:S04]  /*3ea0*/  LOP3.LUT R32, R25, 0x96011e01, RZ, 0xfc, !PT ;  /* 0x96011e0119207812 */ /* 0x000fc800078efcff */
[----:B------:R-:W-:Y:S01]  /*3eb0*/  LOP3.LUT R21, R32, 0xfe7f7fff, R23, 0xe0, !PT ;  /* 0xfe7f7fff20157812 */ /* 0x000fe200078ee017 */
[----:B------:R-:W-:-:S03]  /*3ec0*/  IMAD.SHL.U32 R23, R26, 0x2, RZ ;  /* 0x000000021a177824 */ /* 0x000fc600078e00ff */
[C---:B------:R-:W-:Y:S02]  /*3ed0*/  LOP3.LUT R25, R21.reuse, 0x482f0e50, R0, 0xe, !PT ;  /* 0x482f0e5015197812 */ /* 0x040fe400078e0e00 */
[----:B------:R-:W-:Y:S02]  /*3ee0*/  LOP3.LUT R0, R21, 0x4220c56, R24, 0xe0, !PT ;  /* 0x04220c5615007812 */ /* 0x000fe400078ee018 */
[----:B------:R-:W-:Y:S02]  /*3ef0*/  LOP3.LUT R5, R26, R23, R5, 0x96, !PT ;  /* 0x000000171a057212 */ /* 0x000fe400078e9605 */
[----:B------:R-:W-:Y:S02]  /*3f00*/  LOP3.LUT R0, R0, R25, RZ, 0xfc, !PT ;  /* 0x0000001900007212 */ /* 0x000fe400078efcff */
[----:B------:R-:W-:-:S03]  /*3f10*/  LOP3.LUT R5, R5, R4, RZ, 0x3c, !PT ;  /* 0x0000000405057212 */ /* 0x000fc600078e3cff */
[----:B------:R-:W-:-:S05]  /*3f20*/  IMAD.IADD R0, R15, 0x1, R0 ;  /* 0x000000010f007824 */ /* 0x000fca00078e0200 */
[----:B------:R-:W-:-:S05]  /*3f30*/  IADD3 R23, PT, PT, R0, R3, R5 ;  /* 0x0000000300177210 */ /* 0x000fca0007ffe005 */
[----:B------:R-:W-:Y:S01]  /*3f40*/  VIADD R38, R23, 0xfd72d329 ;  /* 0xfd72d32917267836 */ /* 0x000fe20000000000 */
[----:B------:R-:W-:-:S04]  /*3f50*/  LOP3.LUT R23, R44, 0x2, RZ, 0xc0, !PT ;  /* 0x000000022c177812 */ /* 0x000fc800078ec0ff */
[----:B------:R-:W-:-:S04]  /*3f60*/  LEA.HI R38, R38, R21, R38, 0x16 ;  /* 0x0000001526267211 */ /* 0x000fc800078fb026 */
[----:B------:R-:W-:Y:S02]  /*3f70*/  LOP3.LUT R25, R23, 0x604c7c3e, R38, 0xf8, !PT ;  /* 0x604c7c3e17197812 */ /* 0x000fe400078ef826 */
[----:B------:R-:W-:Y:S02]  /*3f80*/  SHF.R.U32.HI R23, RZ, 0x2, R2 ;  /* 0x00000002ff177819 */ /* 0x000fe40000011602 */
[----:B------:R-:W-:Y:S02]  /*3f90*/  LOP3.LUT R25, R25, 0x843283c0, RZ, 0xfc, !PT ;  /* 0x843283c019197812 */ /* 0x000fe400078efcff */
[----:B------:R-:W-:Y:S01]  /*3fa0*/  LOP3.LUT R23, R23, R2, RZ, 0x3c, !PT ;  /* 0x0000000217177212 */ /* 0x000fe200078e3cff */
[----:B------:R-:W-:Y:S01]  /*3fb0*/  IMAD.SHL.U32 R2, R5, 0x10, RZ ;  /* 0x0000001005027824 */ /* 0x000fe200078e00ff */
[----:B------:R-:W-:-:S03]  /*3fc0*/  LOP3.LUT R44, R25, 0xfffffffd, R44, 0xe0, !PT ;  /* 0xfffffffd192c7812 */ /* 0x000fc600078ee02c */
[----:B------:R-:W-:Y:S01]  /*3fd0*/  IMAD.SHL.U32 R25, R23, 0x2, RZ ;  /* 0x0000000217197824 */ /* 0x000fe200078e00ff */
[----:B------:R-:W-:-:S04]  /*3fe0*/  LOP3.LUT R24, R44, 0x4220c56, R24, 0xe, !PT ;  /* 0x04220c562c187812 */ /* 0x000fc800078e0e18 */
[----:B------:R-:W-:Y:S02]  /*3ff0*/  LOP3.LUT R24, R24, R44, R21, 0xf8, !PT ;  /* 0x0000002c18187212 */ /* 0x000fe400078ef815 */
[----:B------:R-:W-:Y:S02]  /*4000*/  LOP3.LUT R2, R23, R25, R2, 0x96, !PT ;  /* 0x0000001917027212 */ /* 0x000fe400078e9602 */
[----:B------:R-:W-:Y:S01]  /*4010*/  LOP3.LUT R25, R38, 0x1000, RZ, 0xc0, !PT ;  /* 0x0000100026197812 */ /* 0x000fe200078ec0ff */
[----:B------:R-:W-:Y:S01]  /*4020*/  IMAD.IADD R42, R13, 0x1, R24 ;  /* 0x000000010d2a7824 */ /* 0x000fe200078e0218 */
[----:B------:R-:W-:-:S04]  /*4030*/  LOP3.LUT R2, R2, R5, RZ, 0x3c, !PT ;  /* 0x0000000502027212 */ /* 0x000fc800078e3cff */
[----:B------:R-:W-:-:S05]  /*4040*/  IADD3 R23, PT, PT, R42, R3, R2 ;  /* 0x000000032a177210 */ /* 0x000fca0007ffe002 */
[----:B------:R-:W-:-:S05]  /*4050*/  VIADD R23, R23, 0x69b25ec5 ;  /* 0x69b25ec517177836 */ /* 0x000fca0000000000 */
[----:B------:R-:W-:Y:S02]  /*4060*/  LEA.HI R24, R23, R44, R23, 0x7 ;  /* 0x0000002c17187211 */ /* 0x000fe400078f3817 */
[----:B------:R-:W-:Y:S02]  /*4070*/  SHF.R.U32.HI R23, RZ, 0x2, R6 ;  /* 0x00000002ff177819 */ /* 0x000fe40000011606 */
[----:B------:R-:W-:Y:S02]  /*4080*/  LOP3.LUT R24, R25, 0x607c7c3c, R24, 0xf8, !PT ;  /* 0x607c7c3c19187812 */ /* 0x000fe400078ef818 */
[----:B------:R-:W-:Y:S01]  /*4090*/  LOP3.LUT R23, R23, R6, RZ, 0x3c, !PT ;  /* 0x0000000617177212 */ /* 0x000fe200078e3cff */
[----:B------:R-:W-:Y:S01]  /*40a0*/  IMAD.SHL.U32 R6, R2, 0x10, RZ ;  /* 0x0000001002067824 */ /* 0x000fe200078e00ff */
[----:B------:R-:W-:-:S03]  /*40b0*/  LOP3.LUT R25, R24, 0x9c0101c1, RZ, 0xfc, !PT ;  /* 0x9c0101c118197812 */ /* 0x000fc600078efcff */
[----:B------:R-:W-:Y:S01]  /*40c0*/  IMAD.SHL.U32 R24, R23, 0x2, RZ ;  /* 0x0000000217187824 */ /* 0x000fe200078e00ff */
[----:B------:R-:W-:-:S04]  /*40d0*/  LOP3.LUT R38, R25, 0xffffefff, R38, 0xe0, !PT ;  /* 0xffffefff19267812 */ /* 0x000fc800078ee026 */
[----:B------:R-:W-:Y:S02]  /*40e0*/  LOP3.LUT R25, R21, R38, R44, 0xb8, !PT ;  /* 0x0000002615197212 */ /* 0x000fe400078eb82c */
[----:B------:R-:W-:Y:S02]  /*40f0*/  LOP3.LUT R23, R23, R24, R6, 0x96, !PT ;  /* 0x0000001817177212 */ /* 0x000fe400078e9606 */
[----:B------:R-:W-:Y:S01]  /*4100*/  SHF.R.U32.HI R24, RZ, 0x2, R11 ;  /* 0x00000002ff187819 */ /* 0x000fe2000001160b */
[----:B------:R-:W-:Y:S01]  /*4110*/  IMAD.IADD R40, R28, 0x1, R25 ;  /* 0x000000011c287824 */ /* 0x000fe200078e0219 */
[----:B------:R-:W-:Y:S02]  /*4120*/  LOP3.LUT R6, R23, R2, RZ, 0x3c, !PT ;  /* 0x0000000217067212 */ /* 0x000fe400078e3cff */
[----:B------:R-:W-:Y:S02]  /*4130*/  LOP3.LUT R24, R24, R11, RZ, 0x3c, !PT ;  /* 0x0000000b18187212 */ /* 0x000fe400078e3cff */
[----:B------:R-:W-:-:S03]  /*4140*/  IADD3 R23, PT, PT, R40, R3, R6 ;  /* 0x0000000328177210 */ /* 0x000fc60007ffe006 */
[----:B------:R-:W-:Y:S02]  /*4150*/  IMAD.SHL.U32 R26, R24, 0x2, RZ ;  /* 0x00000002181a7824 */ /* 0x000fe400078e00ff */
[----:B------:R-:W-:-:S05]  /*4160*/  VIADD R23, R23, 0x8b7c4561 ;  /* 0x8b7c456117177836 */ /* 0x000fca0000000000 */
[----:B------:R-:W-:Y:S01]  /*4170*/  LEA.HI R25, R23, R38, R23, 0xc ;  /* 0x0000002617197211 */ /* 0x000fe200078f6017 */
[----:B------:R-:W-:-:S03]  /*4180*/  IMAD.SHL.U32 R23, R6, 0x10, RZ ;  /* 0x0000001006177824 */ /* 0x000fc600078e00ff */
[C---:B------:R-:W-:Y:S02]  /*4190*/  LOP3.LUT R11, R25.reuse, 0x78786c3c, RZ, 0xc0, !PT ;  /* 0x78786c3c190b7812 */ /* 0x040fe400078ec0ff */
[----:B------:R-:W-:Y:S02]  /*41a0*/  LOP3.LUT R23, R24, R26, R23, 0x96, !PT ;  /* 0x0000001a18177212 */ /* 0x000fe400078e9617 */
[--C-:B------:R-:W-:Y:S02]  /*41b0*/  LOP3.LUT R27, R38, 0x878383c0, R11.reuse, 0xe0, !PT ;  /* 0x878383c0261b7812 */ /* 0x100fe400078ee00b */
[----:B------:R-:W-:Y:S02]  /*41c0*/  LOP3.LUT R32, R44, 0x607c7c3e, R11, 0x60, !PT ;  /* 0x607c7c3e2c207812 */ /* 0x000fe400078e600b */
[----:B------:R-:W-:Y:S02]  /*41d0*/  LOP3.LUT R29, R25, 0x86000, RZ, 0xc0, !PT ;  /* 0x00086000191d7812 */ /* 0x000fe400078ec0ff */
[----:B------:R-:W-:-:S02]  /*41e0*/  LOP3.LUT R24, R27, R32, RZ, 0xfc, !PT ;  /* 0x000000201b187212 */ /* 0x000fc400078efcff */
[----:B------:R-:W-:Y:S02]  /*41f0*/  LOP3.LUT R27, R23, R6, RZ, 0x3c, !PT ;  /* 0x00000006171b7212 */ /* 0x000fe400078e3cff */
[----:B------:R-:W-:Y:S01]  /*4200*/  LOP3.LUT R23, R11, 0x878383c0, RZ, 0xfc, !PT ;  /* 0x878383c00b177812 */ /* 0x000fe200078efcff */
[----:B------:R-:W-:-:S05]  /*4210*/  IMAD.IADD R24, R21, 0x1, R24 ;  /* 0x0000000115187824 */ /* 0x000fca00078e0218 */
[----:B------:R-:W-:-:S05]  /*4220*/  IADD3 R26, PT, PT, R24, R3, R27 ;  /* 0x00000003181a7210 */ /* 0x000fca0007ffe01b */
[----:B------:R-:W-:-:S05]  /*4230*/  VIADD R26, R26, 0x3c3128 ;  /* 0x003c31281a1a7836 */ /* 0x000fca0000000000 */
        /* <DEDUP_REMOVED lines=10> */
[----:B------:R-:W-:-:S03]  /*42e0*/  LOP3.LUT R4, R29, R26, R4, 0x96, !PT ;  /* 0x0000001a1d047212 */ /* 0x000fc600078e9604 */
[----:B------:R-:W-:Y:S01]  /*42f0*/  IMAD.IADD R33, R44, 0x1, R31 ;  /* 0x000000012c217824 */ /* 0x000fe200078e021f */
[----:B------:R-:W-:Y:S02]  /*4300*/  LOP3.LUT R4, R4, R27, RZ, 0x3c, !PT ;  /* 0x0000001b04047212 */ /* 0x000fe400078e3cff */
[----:B------:R-:W-:Y:S02]  /*4310*/  LOP3.LUT R31, R36, 0x7f000000, RZ, 0xc0, !PT ;  /* 0x7f000000241f7812 */ /* 0x000fe400078ec0ff */
[----:B------:R-:W-:-:S05]  /*4320*/  IADD3 R26, PT, PT, R33, R3, R4 ;  /* 0x00000003211a7210 */ /* 0x000fca0007ffe004 */
[----:B------:R-:W-:Y:S01]  /*4330*/  VIADD R29, R26, 0x899f34fa ;  /* 0x899f34fa1a1d7836 */ /* 0x000fe20000000000 */
[----:B------:R-:W-:-:S04]  /*4340*/  SHF.R.U32.HI R26, RZ, 0x2, R5 ;  /* 0x00000002ff1a7819 */ /* 0x000fc80000011605 */
[----:B------:R-:W-:Y:S02]  /*4350*/  LEA.HI R29, R29, R25, R29, 0x16 ;  /* 0x000000191d1d7211 */ /* 0x000fe400078fb01d */
[----:B------:R-:W-:Y:S01]  /*4360*/  LOP3.LUT R26, R26, R5, RZ, 0x3c, !PT ;  /* 0x000000051a1a7212 */ /* 0x000fe200078e3cff */
[----:B------:R-:W-:Y:S01]  /*4370*/  IMAD.SHL.U32 R5, R4, 0x10, RZ ;  /* 0x0000001004057824 */ /* 0x000fe200078e00ff */
[----:B------:R-:W-:-:S03]  /*4380*/  LOP3.LUT R29, R31, 0x7ff00f7f, R29, 0xf8, !PT ;  /* 0x7ff00f7f1f1d7812 */ /* 0x000fc600078ef81d */
[----:B------:R-:W-:Y:S01]  /*4390*/  IMAD.SHL.U32 R31, R26, 0x2, RZ ;  /* 0x000000021a1f7824 */ /* 0x000fe200078e00ff */
[----:B------:R-:W-:-:S04]  /*43a0*/  LOP3.LUT R29, R29, 0x80081080, RZ, 0xfc, !PT ;  /* 0x800810801d1d7812 */ /* 0x000fc800078efcff */
[----:B------:R-:W-:Y:S02]  /*43b0*/  LOP3.LUT R36, R29, 0x80ffffff, R36, 0xe0, !PT ;  /* 0x80ffffff1d247812 */ /* 0x000fe400078ee024 */
[----:B------:R-:W-:Y:S02]  /*43c0*/  LOP3.LUT R5, R26, R31, R5, 0x96, !PT ;  /* 0x0000001f1a057212 */ /* 0x000fe400078e9605 */
[----:B------:R-:W-:Y:S02]  /*43d0*/  SHF.R.U32.HI R31, RZ, 0x2, R2 ;  /* 0x00000002ff1f7819 */ /* 0x000fe40000011602 */
[----:B------:R-:W-:Y:S02]  /*43e0*/  LOP3.LUT R11, R36, 0x878383c0, R11, 0xe, !PT ;  /* 0x878383c0240b7812 */ /* 0x000fe400078e0e0b */
[----:B------:R-:W-:Y:S02]  /*43f0*/  LOP3.LUT R31, R31, R2, RZ, 0x3c, !PT ;  /* 0x000000021f1f7212 */ /* 0x000fe400078e3cff */
[----:B------:R-:W-:-:S02]  /*4400*/  LOP3.LUT R5, R5, R4, RZ, 0x3c, !PT ;  /* 0x0000000405057212 */ /* 0x000fc400078e3cff */
[----:B------:R-:W-:Y:S01]  /*4410*/  LOP3.LUT R11, R11, R36, R25, 0xf8, !PT ;  /* 0x000000240b0b7212 */ /* 0x000fe200078ef819 */
[----:B------:R-:W-:Y:S02]  /*4420*/  IMAD.SHL.U32 R35, R31, 0x2, RZ ;  /* 0x000000021f237824 */ /* 0x000fe400078e00ff */
[----:B------:R-:W-:Y:S02]  /*4430*/  IMAD.SHL.U32 R2, R5, 0x10, RZ ;  /* 0x0000001005027824 */ /* 0x000fe400078e00ff */
[----:B------:R-:W-:Y:S01]  /*4440*/  IMAD.IADD R26, R38, 0x1, R11 ;  /* 0x00000001261a7824 */ /* 0x000fe200078e020b */
[----:B------:R-:W-:Y:S02]  /*4450*/  SHF.R.U32.HI R11, RZ, 0x2, R6 ;  /* 0x00000002ff0b7819 */ /* 0x000fe40000011606 */
[----:B------:R-:W-:Y:S02]  /*4460*/  LOP3.LUT R35, R31, R35, R2, 0x96, !PT ;  /* 0x000000231f237212 */ /* 0x000fe400078e9602 */
[----:B------:R-:W-:-:S02]  /*4470*/  IADD3 R2, PT, PT, R26, R3, R5 ;  /* 0x000000031a027210 */ /* 0x000fc40007ffe005 */
[----:B------:R-:W-:Y:S02]  /*4480*/  LOP3.LUT R31, R11, R6, RZ, 0x3c, !PT ;  /* 0x000000060b1f7212 */ /* 0x000fe400078e3cff */
[----:B------:R-:W-:Y:S01]  /*4490*/  LOP3.LUT R6, R35, R5, RZ, 0x3c, !PT ;  /* 0x0000000523067212 */ /* 0x000fe200078e3cff */
[----:B------:R-:W-:-:S05]  /*44a0*/  VIADD R2, R2, 0x6bd7f623 ;  /* 0x6bd7f62302027836 */ /* 0x000fca0000000000 */
[----:B------:R-:W-:Y:S01]  /*44b0*/  LEA.HI R11, R2, R29, R2, 0x7 ;  /* 0x0000001d020b7211 */ /* 0x000fe200078f3802 */
[----:B------:R-:W-:Y:S02]  /*44c0*/  IMAD.SHL.U32 R29, R31, 0x2, RZ ;  /* 0x000000021f1d7824 */ /* 0x000fe400078e00ff */
[----:B------:R-:W-:Y:S01]  /*44d0*/  IMAD.SHL.U32 R2, R6, 0x10, RZ ;  /* 0x0000001006027824 */ /* 0x000fe200078e00ff */
[----:B------:R-:W-:-:S04]  /*44e0*/  LOP3.LUT R11, R11, 0xf01f77, RZ, 0xc0, !PT ;  /* 0x00f01f770b0b7812 */ /* 0x000fc800078ec0ff */
[----:B------:R-:W-:Y:S02]  /*44f0*/  LOP3.LUT R31, R31, R29, R2, 0x96, !PT ;  /* 0x0000001d1f1f7212 */ /* 0x000fe400078e9602 */
[----:B------:R-:W-:Y:S02]  /*4500*/  SHF.R.U32.HI R2, RZ, 0x2, R27 ;  /* 0x00000002ff027819 */ /* 0x000fe4000001161b */
[--C-:B------:R-:W-:Y:S02]  /*4510*/  LOP3.LUT R32, R32, 0xc0f00ff7, R11.reuse, 0x60, !PT ;  /* 0xc0f00ff720207812 */ /* 0x100fe400078e600b */
[----:B------:R-:W-:Y:S02]  /*4520*/  LOP3.LUT R27, R2, R27, RZ, 0x3c, !PT ;  /* 0x0000001b021b7212 */ /* 0x000fe400078e3cff */
[----:B------:R-:W-:Y:S02]  /*4530*/  LOP3.LUT R29, R36, 0x3f0fe008, R11, 0xe0, !PT ;  /* 0x3f0fe008241d7812 */ /* 0x000fe400078ee00b */
[----:B------:R-:W-:-:S02]  /*4540*/  LOP3.LUT R2, R31, R6, RZ, 0x3c, !PT ;  /* 0x000000061f027212 */ /* 0x000fc400078e3cff */
[----:B------:R-:W-:Y:S01]  /*4550*/  LOP3.LUT R32, R29, R32, RZ, 0xfc, !PT ;  /* 0x000000201d207212 */ /* 0x000fe200078efcff */
[----:B------:R-:W-:Y:S02]  /*4560*/  IMAD.SHL.U32 R29, R27, 0x2, RZ ;  /* 0x000000021b1d7824 */ /* 0x000fe400078e00ff */
[----:B------:R-:W-:-:S05]  /*4570*/  IMAD.SHL.U32 R35, R2, 0x10, RZ ;  /* 0x0000001002237824 */ /* 0x000fca00078e00ff */
[----:B------:R-:W-:Y:S01]  /*4580*/  LOP3.LUT R35, R27, R29, R35, 0x96, !PT ;  /* 0x0000001d1b237212 */ /* 0x000fe200078e9623 */
[----:B------:R-:W-:Y:S02]  /*4590*/  IMAD.IADD R29, R17, 0x1, -R30 ;  /* 0x00000001111d7824 */ /* 0x000fe400078e0a1e */
[----:B------:R-:W-:-:S03]  /*45a0*/  IMAD.IADD R27, R23, 0x1, R32 ;  /* 0x00000001171b7824 */ /* 0x000fc600078e0220 */
[----:B------:R-:W-:Y:S02]  /*45b0*/  SHF.L.W.U32.HI R31, R29, 0x14, R29 ;  /* 0x000000141d1f7819 */ /* 0x000fe40000010e1d */
[----:B------:R-:W-:-:S03]  /*45c0*/  IADD3 R29, PT, PT, R27, R3, R6 ;  /* 0x000000031b1d7210 */ /* 0x000fc60007ffe006 */
[----:B------:R-:W-:Y:S01]  /*45d0*/  IMAD.IADD R18, R31, 0x1, -R18 ;  /* 0x000000011f127824 */ /* 0x000fe200078e0a12 */
[----:B------:R-:W-:Y:S01]  /*45e0*/  LOP3.LUT R31, R11, 0x3f0fe008, RZ, 0xfc, !PT ;  /* 0x3f0fe0080b1f7812 */ /* 0x000fe200078efcff */
[----:B------:R-:W-:Y:S02]  /*45f0*/  VIADD R32, R29, 0xfde5de59 ;  /* 0xfde5de591d207836 */ /* 0x000fe40000000000 */
[----:B------:R-:W-:-:S03]  /*4600*/  IMAD.IADD R29, R14, 0x1, -R17 ;  /* 0x000000010e1d7824 */ /* 0x000fc600078e0a11 */
[----:B------:R-:W-:Y:S02]  /*4610*/  LEA.HI R17, R32, R31, R32, 0xc ;  /* 0x0000001f20117211 */ /* 0x000fe400078f6020 */
[----:B------:R-:W-:Y:S02]  /*4620*/  SHF.L.W.U32.HI R29, R29, 0xf, R29 ;  /* 0x0000000f1d1d7819 */ /* 0x000fe40000010e1d */
[----:B------:R-:W-:-:S03]  /*4630*/  LOP3.LUT R17, R17, 0xf01f77, RZ, 0xc0, !PT ;  /* 0x00f01f7711117812 */ /* 0x000fc600078ec0ff */
[----:B------:R-:W-:Y:S01]  /*4640*/  IMAD.IADD R16, R29, 0x1, -R16 ;  /* 0x000000011d107824 */ /* 0x000fe200078e0a10 */
[----:B------:R-:W-:Y:S02]  /*4650*/  LOP3.LUT R32, R17, 0x400be088, RZ, 0xfc, !PT ;  /* 0x400be08811207812 */ /* 0x000fe400078efcff */
[----:B------:R-:W-:Y:S02]  /*4660*/  LOP3.LUT R29, R36, 0xbff01f77, R17, 0x60, !PT ;  /* 0xbff01f77241d7812 */ /* 0x000fe400078e6011 */
[----:B------:R-:W-:-:S04]  /*4670*/  LOP3.LUT R14, R32, 0x3f0fe008, R11, 0xe0, !PT ;  /* 0x3f0fe008200e7812 */ /* 0x000fc800078ee00b */
[----:B------:R-:W-:Y:S01]  /*4680*/  LOP3.LUT R14, R14, R29, RZ, 0xfc, !PT ;  /* 0x0000001d0e0e7212 */ /* 0x000fe200078efcff */
[----:B------:R-:W-:Y:S02]  /*4690*/  IMAD.IADD R29, R13, 0x1, -R15 ;  /* 0x000000010d1d7824 */ /* 0x000fe400078e0a0f */
[----:B------:R-:W-:Y:S02]  /*46a0*/  IMAD.IADD R15, R39, 0x1, -R34 ;  /* 0x00000001270f7824 */ /* 0x000fe400078e0a22 */
[----:B------:R-:W-:Y:S01]  /*46b0*/  IMAD.IADD R13, R28, 0x1, -R13 ;  /* 0x000000011c0d7824 */ /* 0x000fe200078e0a0d */
[----:B------:R-:W-:Y:S01]  /*46c0*/  SHF.L.W.U32.HI R34, R29, 0x19, R29 ;  /* 0x000000191d227819 */ /* 0x000fe20000010e1d */
[----:B------:R-:W-:Y:S02]  /*46d0*/  IMAD.IADD R29, R25, 0x1, R14 ;  /* 0x00000001191d7824 */ /* 0x000fe400078e020e */
[----:B------:R-:W-:Y:S01]  /*46e0*/  IMAD.IADD R28, R21, 0x1, -R28 ;  /* 0x00000001151c7824 */ /* 0x000fe200078e0a1c */
[----:B------:R-:W-:Y:S01]  /*46f0*/  IADD3 R14, PT, PT, R34, -R30, -R37 ;  /* 0x8000001e220e7210 */ /* 0x000fe20007ffe825 */
[----:B------:R-:W-:Y:S01]  /*4700*/  IMAD.IADD R21, R44, 0x1, -R21 ;  /* 0x000000012c157824 */ /* 0x000fe200078e0a15 */
[----:B------:R-:W-:Y:S01]  /*4710*/  IADD3 R34, PT, PT, R29, R3, R2 ;  /* 0x000000031d227210 */ /* 0x000fe20007ffe002 */
[----:B------:R-:W-:-:S02]  /*4720*/  VIADD R3, R3, 0x587c50 ;  /* 0x00587c5003037836 */ /* 0x000fc40000000000 */
[----:B------:R-:W-:Y:S01]  /*4730*/  IMAD.IADD R44, R38, 0x1, -R44 ;  /* 0x00000001262c7824 */ /* 0x000fe200078e0a2c */
[----:B------:R-:W-:Y:S01]  /*4740*/  SHF.L.W.U32.HI R21, R21, 0xa, R21 ;  /* 0x0000000a15157819 */ /* 0x000fe20000010e15 */
[----:B------:R-:W-:Y:S02]  /*4750*/  VIADD R37, R34, 0xa6cc3819 ;  /* 0xa6cc381922257836 */ /* 0x000fe40000000000 */
[----:B------:R-:W-:Y:S02]  /*4760*/  IMAD.IADD R38, R23, 0x1, -R38 ;  /* 0x0000000117267824 */ /* 0x000fe400078e0a26 */
[----:B------:R-:W-:Y:S01]  /*4770*/  IMAD.IADD R0, R21, 0x1, -R0 ;  /* 0x0000000115007824 */ /* 0x000fe200078e0a00 */
[----:B------:R-:W-:Y:S01]  /*4780*/  LEA.HI R34, R37, R32, R37, 0x11 ;  /* 0x0000002025227211 */ /* 0x000fe200078f8825 */
[----:B------:R-:W-:-:S05]  /*4790*/  IMAD.MOV.U32 R37, RZ, RZ, 0x18321e06 ;  /* 0x18321e06ff257424 */ /* 0x000fca00078e00ff */
[----:B------:R-:W-:Y:S02]  /*47a0*/  SHF.L.W.U32.HI R37, R13, 0x14, R37 ;  /* 0x000000140d257819 */ /* 0x000fe40000010e25 */
[----:B------:R-:W-:-:S03]  /*47b0*/  LOP3.LUT R13, R34, 0xff7ff7, RZ, 0xc0, !PT ;  /* 0x00ff7ff7220d7812 */ /* 0x000fc600078ec0ff */
[----:B------:R-:W-:Y:S01]  /*47c0*/  IMAD.IADD R12, R37, 0x1, -R12 ;  /* 0x00000001250c7824 */ /* 0x000fe200078e0a0c */
[----:B------:R-:W-:-:S04]  /*47d0*/  LOP3.LUT R34, R13, 0x2ffff7f, RZ, 0x3c, !PT ;  /* 0x02ffff7f0d227812 */ /* 0x000fc800078e3cff */
[----:B------:R-:W-:Y:S02]  /*47e0*/  LOP3.LUT R37, R34, 0x3f0fe008, R11, 0xe0, !PT ;  /* 0x3f0fe00822257812 */ /* 0x000fe400078ee00b */
[----:B------:R-:W-:Y:S02]  /*47f0*/  LOP3.LUT R34, R13, 0x7d000000, RZ, 0xfc, !PT ;  /* 0x7d0000000d227812 */ /* 0x000fe400078efcff */
[----:B------:R-:W-:Y:S02]  /*4800*/  SHF.L.W.U32.HI R11, R28, 0xf, R28 ;  /* 0x0000000f1c0b7819 */ /* 0x000fe40000010e1c */
[----:B------:R-:W-:-:S03]  /*4810*/  LOP3.LUT R28, R34, 0x400be088, R17, 0xe0, !PT ;  /* 0x400be088221c7812 */ /* 0x000fc600078ee011 */
[----:B------:R-:W-:Y:S01]  /*4820*/  IMAD.IADD R11, R11, 0x1, -R22 ;  /* 0x000000010b0b7824 */ /* 0x000fe200078e0a16 */
[----:B------:R-:W-:Y:S02]  /*4830*/  LOP3.LUT R37, R28, R37, RZ, 0xfc, !PT ;  /* 0x000000251c257212 */ /* 0x000fe400078efcff */
[----:B------:R-:W-:Y:S02]  /*4840*/  LOP3.LUT R22, R35, R2, RZ, 0x3c, !PT ;  /* 0x0000000223167212 */ /* 0x000fe400078e3cff */
[----:B------:R-:W-:Y:S01]  /*4850*/  SHF.L.W.U32.HI R35, R44, 0x19, R44 ;  /* 0x000000192c237819 */ /* 0x000fe20000010e2c */
[----:B------:R-:W-:-:S04]  /*4860*/  IMAD.IADD R28, R36, 0x1, R37 ;  /* 0x00000001241c7824 */ /* 0x000fc800078e0225 */
[----:B------:R-:W-:Y:S01]  /*4870*/  IMAD.IADD R21, R35, 0x1, -R42 ;  /* 0x0000000123157824 */ /* 0x000fe200078e0a2a */
[----:B------:R-:W-:Y:S02]  /*4880*/  IADD3 R37, PT, PT, R28, R22, R3 ;  /* 0x000000161c257210 */ /* 0x000fe40007ffe003 */
[----:B------:R-:W-:-:S03]  /*4890*/  LOP3.LUT R42, R34, 0xbff41f77, R17, 0x60, !PT ;  /* 0xbff41f77222a7812 */ /* 0x000fc600078e6011 */
[----:B------:R-:W-:-:S05]  /*48a0*/  VIADD R37, R37, 0x49b40821 ;  /* 0x49b4082125257836 */ /* 0x000fca0000000000 */
[----:B------:R-:W-:Y:S01]  /*48b0*/  LEA.HI R35, R37, R34, R37, 0x16 ;  /* 0x0000002225237211 */ /* 0x000fe200078fb025 */
[----:B------:R-:W-:Y:S01]  /*48c0*/  IMAD.IADD R37, R25, 0x1, -R23 ;  /* 0x0000000119257824 */ /* 0x000fe200078e0a17 */
[----:B------:R-:W-:Y:S01]  /*48d0*/  SHF.L.W.U32.HI R23, R38, 0x14, R38 ;  /* 0x0000001426177819 */ /* 0x000fe20000010e26 */
[----:B------:R-:W-:Y:S01]  /*48e0*/  IMAD.IADD R25, R36, 0x1, -R25 ;  /* 0x0000000124197824 */ /* 0x000fe200078e0a19 */
[----:B------:R-:W-:Y:S01]  /*48f0*/  LOP3.LUT R39, R35, 0x400be088, R17, 0xe0, !PT ;  /* 0x400be08823277812 */ /* 0x000fe200078ee011 */
[----:B------:R-:W-:Y:S01]  /*4900*/  IMAD.IADD R36, R31, 0x1, -R36 ;  /* 0x000000011f247824 */ /* 0x000fe200078e0a24 */
[----:B------:R-:W-:Y:S01]  /*4910*/  SHF.L.W.U32.HI R37, R37, 0xf, R37 ;  /* 0x0000000f25257819 */ /* 0x000fe20000010e25 */
[----:B------:R-:W-:Y:S01]  /*4920*/  IMAD.IADD R23, R23, 0x1, -R40 ;  /* 0x0000000117177824 */ /* 0x000fe200078e0a28 */
[----:B------:R-:W-:Y:S02]  /*4930*/  LOP3.LUT R39, R39, R42, RZ, 0xfc, !PT ;  /* 0x0000002a27277212 */ /* 0x000fe400078efcff */
[----:B------:R-:W-:Y:S01]  /*4940*/  LOP3.LUT R38, R35, 0x5fffffff, RZ, 0xc0, !PT ;  /* 0x5fffffff23267812 */ /* 0x000fe200078ec0ff */
[----:B------:R-:W-:Y:S01]  /*4950*/  IMAD.IADD R24, R37, 0x1, -R24 ;  /* 0x0000000125187824 */ /* 0x000fe200078e0a18 */
[--C-:B------:R-:W-:Y:S01]  /*4960*/  IADD3 R39, PT, PT, R39, R18, R31.reuse ;  /* 0x0000001227277210 */ /* 0x100fe20007ffe01f */
[----:B------:R-:W-:Y:S01]  /*4970*/  IMAD.IADD R31, R32, 0x1, -R31 ;  /* 0x00000001201f7824 */ /* 0x000fe200078e0a1f */
[----:B------:R-:W-:-:S02]  /*4980*/  LOP3.LUT R37, R38, 0x20000000, RZ, 0xfc, !PT ;  /* 0x2000000026257812 */ /* 0x000fc400078efcff */
[----:B------:R-:W-:Y:S01]  /*4990*/  SHF.L.W.U32.HI R40, R25, 0xa, R25 ;  /* 0x0000000a19287819 */ /* 0x000fe20000010e19 */
[----:B------:R-:W-:Y:S01]  /*49a0*/  VIADD R42, R39, 0xd566e0c ;  /* 0x0d566e0c272a7836 */ /* 0x000fe20000000000 */
[----:B------:R-:W-:-:S03]  /*49b0*/  SHF.L.W.U32.HI R39, R36, 0x19, R36 ;  /* 0x0000001924277819 */ /* 0x000fc60000010e24 */
[----:B------:R-:W-:Y:S01]  /*49c0*/  IMAD.IADD R25, R40, 0x1, -R33 ;  /* 0x0000000128197824 */ /* 0x000fe200078e0a21 */
[----:B------:R-:W-:Y:S01]  /*49d0*/  LEA.HI R36, R42, R37, R42, 0x5 ;  /* 0x000000252a247211 */ /* 0x000fe200078f282a */
[----:B------:R-:W-:Y:S01]  /*49e0*/  IMAD.IADD R33, R34, 0x1, -R32 ;  /* 0x0000000122217824 */ /* 0x000fe200078e0a20 */
[----:B------:R-:W-:Y:S01]  /*49f0*/  SHF.L.W.U32.HI R32, R31, 0x14, R31 ;  /* 0x000000141f207819 */ /* 0x000fe20000010e1f */
[----:B------:R-:W-:Y:S01]  /*4a00*/  IMAD.IADD R37, R37, 0x1, -R34 ;  /* 0x0000000125257824 */ /* 0x000fe200078e0a22 */
[----:B------:R-:W-:Y:S01]  /*4a10*/  LOP3.LUT P1, RZ, R36, 0x8008, R35, 0x48, !PT ;  /* 0x0000800824ff7812 */ /* 0x000fe20007824823 */
[----:B------:R-:W-:Y:S01]  /*4a20*/  IMAD.IADD R31, R30, 0x1, -R7 ;  /* 0x000000011e1f7824 */ /* 0x000fe200078e0a07 */
[----:B------:R-:W-:Y:S01]  /*4a30*/  LOP3.LUT P0, RZ, R36, 0x80020000, RZ, 0xc0, !PT ;  /* 0x8002000024ff7812 */ /* 0x000fe2000780c0ff */
[----:B------:R-:W-:Y:S01]  /*4a40*/  IMAD.IADD R26, R39, 0x1, -R26 ;  /* 0x00000001271a7824 */ /* 0x000fe200078e0a1a */
[----:B------:R-:W-:Y:S01]  /*4a50*/  SHF.L.W.U32.HI R34, R33, 0xf, R33 ;  /* 0x0000000f21227819 */ /* 0x000fe20000010e21 */
[----:B------:R-:W-:Y:S01]  /*4a60*/  IMAD.IADD R27, R32, 0x1, -R27 ;  /* 0x00000001201b7824 */ /* 0x000fe200078e0a1b */
[----:B------:R-:W-:-:S02]  /*4a70*/  PLOP3.LUT P0, PT, P0, P1, PT, 0xf8, 0x8f ;  /* 0x00000000008f781c */ /* 0x000fc40000703f70 */
[----:B------:R-:W-:Y:S01]  /*4a80*/  SHF.L.W.U32.HI R37, R37, 0xa, R37 ;  /* 0x0000000a25257819 */ /* 0x000fe20000010e25 */
[----:B------:R-:W-:Y:S01]  /*4a90*/  IMAD.IADD R29, R34, 0x1, -R29 ;  /* 0x00000001221d7824 */ /* 0x000fe200078e0a1d */
[----:B------:R-:W-:-:S03]  /*4aa0*/  SHF.L.W.U32.HI R31, R31, 0x19, R31 ;  /* 0x000000191f1f7819 */ /* 0x000fc60000010e1f */
[----:B------:R-:W-:-:S06]  /*4ab0*/  IMAD.IADD R30, R37, 0x1, -R28 ;  /* 0x00000001251e7824 */ /* 0x000fcc00078e0a1c */
[----:B------:R-:W-:Y:S05]  /*4ac0*/  @P0 BRA `(.L_x_12) ;  /* 0x0000001000200947 */ /* 0x000fea0003800000 */
[--C-:B------:R-:W-:Y:S01]  /*4ad0*/  LOP3.LUT R32, R36, 0x7d000000, R13.reuse, 0xe0, !PT ;  /* 0x7d00000024207812 */ /* 0x100fe200078ee00d */
[----:B------:R-:W-:Y:S01]  /*4ae0*/  VIADD R28, R11, 0x57cfb9ed ;  /* 0x57cfb9ed0b1c7836 */ /* 0x000fe20000000000 */
[----:B------:R-:W-:-:S04]  /*4af0*/  LOP3.LUT R33, R38, 0x82ffffff, R13, 0x60, !PT ;  /* 0x82ffffff26217812 */ /* 0x000fc800078e600d */
[----:B------:R-:W-:-:S04]  /*4b00*/  LOP3.LUT R32, R32, R33, RZ, 0xfc, !PT ;  /* 0x0000002120207212 */ /* 0x000fc800078efcff */
[----:B------:R-:W-:-:S05]  /*4b10*/  IADD3 R32, PT, PT, R28, R17, R32 ;  /* 0x000000111c207210 */ /* 0x000fca0007ffe020 */
[----:B------:R-:W-:-:S05]  /*4b20*/  VIADD R35, R32, 0x4c93c8 ;  /* 0x004c93c820237836 */ /* 0x000fca0000000000 */
[----:B------:R-:W-:-:S04]  /*4b30*/  LEA.HI R35, R35, R36, R35, 0x9 ;  /* 0x0000002423237211 */ /* 0x000fc800078f4823 */
[C---:B------:R-:W-:Y:S02]  /*4b40*/  LOP3.LUT P0, RZ, R35.reuse, 0x20000000, R36, 0x48, !PT ;  /* 0x2000000023ff7812 */ /* 0x040fe40007804824 */
[----:B------:R-:W-:-:S04]  /*4b50*/  LOP3.LUT R17, R35, 0x80020000, RZ, 0xc0, !PT ;  /* 0x8002000023117812 */ /* 0x000fc800078ec0ff */
[----:B------:R-:W-:-:S13]  /*4b60*/  ISETP.NE.OR P0, PT, R17, 0x20000, P0 ;  /* 0x000200001100780c */ /* 0x000fda0000705670 */
        /* <DEDUP_REMOVED lines=8> */
[----:B------:R-:W-:-:S13]  /*4bf0*/  LOP3.LUT P0, RZ, R37, 0x80020000, RZ, 0xc0, !PT ;  /* 0x8002000025ff7812 */ /* 0x000fda000780c0ff */
[----:B------:R-:W-:Y:S05]  /*4c00*/  @P0 BRA `(.L_x_12) ;  /* 0x0000000c00d00947 */ /* 0x000fea0003800000 */
[----:B------:R-:W-:Y:S01]  /*4c10*/  IMAD.IADD R17, R31, 0x1, -R10 ;  /* 0x000000011f117824 */ /* 0x000fe200078e0a0a */
[----:B------:R-:W-:-:S03]  /*4c20*/  LOP3.LUT R31, R35, R36, R37, 0xb8, !PT ;  /* 0x00000024231f7212 */ /* 0x000fc600078eb825 */
[----:B------:R-:W-:-:S05]  /*4c30*/  VIADD R13, R17, 0x28955b88 ;  /* 0x28955b88110d7836 */ /* 0x000fca0000000000 */
[----:B------:R-:W-:-:S05]  /*4c40*/  IADD3 R31, PT, PT, R13, R38, R31 ;  /* 0x000000260d1f7210 */ /* 0x000fca0007ffe01f */
[----:B------:R-:W-:-:S05]  /*4c50*/  VIADD R38, R31, 0x9b6c7aa ;  /* 0x09b6c7aa1f267836 */ /* 0x000fca0000000000 */
[----:B------:R-:W-:-:S04]  /*4c60*/  LEA.HI R38, R38, R37, R38, 0x14 ;  /* 0x0000002526267211 */ /* 0x000fc800078fa026 */
[----:B------:R-:W-:-:S13]  /*4c70*/  ISETP.GE.AND P0, PT, R38, RZ, PT ;  /* 0x000000ff2600720c */ /* 0x000fda0003f06270 */
[----:B------:R-:W-:Y:S05]  /*4c80*/  @!P0 BRA `(.L_x_12) ;  /* 0x0000000c00b08947 */ /* 0x000fea0003800000 */
[----:B------:R-:W-:Y:S01]  /*4c90*/  VIADD R31, R12, 0xb87839d6 ;  /* 0xb87839d60c1f7836 */ /* 0x000fe20000000000 */
[----:B------:R-:W-:-:S04]  /*4ca0*/  LOP3.LUT R33, R37, R35, R38, 0xb8, !PT ;  /* 0x0000002325217212 */ /* 0x000fc800078eb826 */
[----:B------:R-:W-:-:S05]  /*4cb0*/  IADD3 R33, PT, PT, R31, R36, R33 ;  /* 0x000000241f217210 */ /* 0x000fca0007ffe021 */
[----:B------:R-:W-:-:S05]  /*4cc0*/  VIADD R33, R33, 0xd62f105d ;  /* 0xd62f105d21217836 */ /* 0x000fca0000000000 */
[----:B------:R-:W-:-:S04]  /*4cd0*/  LEA.HI R39, R33, R38, R33, 0x5 ;  /* 0x0000002621277211 */ /* 0x000fc800078f2821 */
[----:B------:R-:W-:-:S04]  /*4ce0*/  LOP3.LUT P0, RZ, R39, 0x20000, R38, 0x48, !PT ;  /* 0x0002000027ff7812 */ /* 0x000fc80007804826 */
[----:B------:R-:W-:-:S13]  /*4cf0*/  ISETP.LT.OR P0, PT, R39, RZ, P0 ;  /* 0x000000ff2700720c */ /* 0x000fda0000701670 */
[----:B------:R-:W-:Y:S05]  /*4d00*/  @P0 BRA `(.L_x_12) ;  /* 0x0000000c00900947 */ /* 0x000fea0003800000 */
[----:B------:R-:W-:Y:S01]  /*4d10*/  VIADD R33, R24, 0xa44f ;  /* 0x0000a44f18217836 */ /* 0x000fe20000000000 */
[----:B------:R-:W-:-:S04]  /*4d20*/  LOP3.LUT R34, R38, R37, R39, 0xb8, !PT ;  /* 0x0000002526227212 */ /* 0x000fc800078eb827 */
        /* <DEDUP_REMOVED lines=17> */
[----:B------:R-:W-:-:S13]  /*4e40*/  ISETP.GT.AND P0, PT, R40, -0x1, PT ;  /* 0xffffffff2800780c */ /* 0x000fda0003f04270 */
[----:B------:R-:W-:Y:S05]  /*4e50*/  @P0 BRA `(.L_x_12) ;  /* 0x0000000c003c0947 */ /* 0x000fea0003800000 */
[----:B------:R-:W-:Y:S01]  /*4e60*/  VIADD R36, R23, 0x74bb0851 ;  /* 0x74bb085117247836 */ /* 0x000fe20000000000 */
[----:B------:R-:W-:-:S04]  /*4e70*/  LOP3.LUT R37, R43, R42, R40, 0xb8, !PT ;  /* 0x0000002a2b257212 */ /* 0x000fc800078eb828 */
[----:B------:R-:W-:-:S05]  /*4e80*/  IADD3 R37, PT, PT, R36, R39, R37 ;  /* 0x0000002724257210 */ /* 0x000fca0007ffe025 */
[----:B------:R-:W-:-:S05]  /*4e90*/  VIADD R37, R37, 0x21e1cde6 ;  /* 0x21e1cde625257836 */ /* 0x000fca0000000000 */
[----:B------:R-:W-:Y:S01]  /*4ea0*/  LEA.HI R41, R37, R40, R37, 0x5 ;  /* 0x0000002825297211 */ /* 0x000fe200078f2825 */
[----:B------:R-:W-:-:S03]  /*4eb0*/  VIADD R37, R29, 0x5986bc72 ;  /* 0x5986bc721d257836 */ /* 0x000fc60000000000 */
        /* <DEDUP_REMOVED lines=11> */
[----:B------:R-:W-:Y:S01]  /*4f70*/  IADD3 R42, PT, PT, R42, R40, R39 ;  /* 0x000000282a2a7210 */ /* 0x000fe20007ffe027 */
[----:B------:R-:W-:-:S04]  /*4f80*/  VIADD R40, R27, 0x2678e6d ;  /* 0x02678e6d1b287836 */ /* 0x000fc80000000000 */
[----:B------:R-:W-:-:S05]  /*4f90*/  VIADD R42, R42, 0x455a14ed ;  /* 0x455a14ed2a2a7836 */ /* 0x000fca0000000000 */
[----:B------:R-:W-:-:S04]  /*4fa0*/  LEA.HI R42, R42, R43, R42, 0x14 ;  /* 0x0000002b2a2a7211 */ /* 0x000fc800078fa02a */
[----:B------:R-:W-:-:S04]  /*4fb0*/  LOP3.LUT R45, R43, R44, R42, 0xb8, !PT ;  /* 0x0000002c2b2d7212 */ /* 0x000fc800078eb82a */
[----:B------:R-:W-:-:S05]  /*4fc0*/  IADD3 R45, PT, PT, R45, R41, R40 ;  /* 0x000000292d2d7210 */ /* 0x000fca0007ffe028 */
        /* <DEDUP_REMOVED lines=78> */
[----:B------:R-:W-:-:S04]  /*54b0*/  LOP3.LUT R11, R24, R15, RZ, 0x3c, !PT ;  /* 0x0000000f180b7212 */ /* 0x000fc800078e3cff */
[----:B------:R-:W-:-:S13]  /*54c0*/  ISETP.GE.AND P0, PT, R11, RZ, PT ;  /* 0x000000ff0b00720c */ /* 0x000fda0003f06270 */
[----:B------:R-:W-:Y:S05]  /*54d0*/  @!P0 BRA `(.L_x_12) ;  /* 0x00000004009c8947 */ /* 0x000fea0003800000 */
[----:B------:R-:W-:-:S04]  /*54e0*/  LOP3.LUT R11, R12, R24, R15, 0x2d, !PT ;  /* 0x000000180c0b7212 */ /* 0x000fc800078e2d0f */
[----:B------:R-:W-:-:S05]  /*54f0*/  IADD3 R11, PT, PT, R13, R14, R11 ;  /* 0x0000000e0d0b7210 */ /* 0x000fca0007ffe00b */
[----:B------:R-:W-:-:S05]  /*5500*/  VIADD R11, R11, 0xf4292244 ;  /* 0xf42922440b0b7836 */ /* 0x000fca0000000000 */
[----:B------:R-:W-:-:S04]  /*5510*/  LEA.HI R11, R11, R24, R11, 0x6 ;  /* 0x000000180b0b7211 */ /* 0x000fc800078f300b */
[----:B------:R-:W-:-:S04]  /*5520*/  LOP3.LUT R14, R11, R12, RZ, 0x3c, !PT ;  /* 0x0000000c0b0e7212 */ /* 0x000fc800078e3cff */
[----:B------:R-:W-:-:S13]  /*5530*/  ISETP.GE.AND P0, PT, R14, RZ, PT ;  /* 0x000000ff0e00720c */ /* 0x000fda0003f06270 */
[----:B------:R-:W-:Y:S05]  /*5540*/  @!P0 BRA `(.L_x_12) ;  /* 0x0000000400808947 */ /* 0x000fea0003800000 */
[----:B------:R-:W-:Y:S01]  /*5550*/  VIADD R0, R0, 0x2b96aff ;  /* 0x02b96aff00007836 */ /* 0x000fe20000000000 */
[----:B------:R-:W-:-:S04]  /*5560*/  LOP3.LUT R14, R24, R11, R12, 0x2d, !PT ;  /* 0x0000000b180e7212 */ /* 0x000fc800078e2d0c */
[----:B------:R-:W-:-:S05]  /*5570*/  IADD3 R14, PT, PT, R0, R15, R14 ;  /* 0x0000000f000e7210 */ /* 0x000fca0007ffe00e */
[----:B------:R-:W-:-:S05]  /*5580*/  VIADD R14, R14, 0x432aff97 ;  /* 0x432aff970e0e7836 */ /* 0x000fca0000000000 */
[----:B------:R-:W-:-:S04]  /*5590*/  LEA.HI R15, R14, R11, R14, 0xa ;  /* 0x0000000b0e0f7211 */ /* 0x000fc800078f500e */
[----:B------:R-:W-:-:S04]  /*55a0*/  LOP3.LUT R14, R15, R24, RZ, 0x3c, !PT ;  /* 0x000000180f0e7212 */ /* 0x000fc800078e3cff */
[----:B------:R-:W-:-:S13]  /*55b0*/  ISETP.GT.AND P0, PT, R14, -0x1, PT ;  /* 0xffffffff0e00780c */ /* 0x000fda0003f04270 */
[----:B------:R-:W-:Y:S05]  /*55c0*/  @P0 BRA `(.L_x_12) ;  /* 0x0000000400600947 */ /* 0x000fea0003800000 */
        /* <DEDUP_REMOVED lines=76> */
[C---:B------:R-:W-:Y:S02]  /*5a90*/  LOP3.LUT P0, RZ, R14.reuse, 0x2000000, RZ, 0xc0, !PT ;  /* 0x020000000eff7812 */ /* 0x040fe4000780c0ff */
[----:B------:R-:W-:-:S04]  /*5aa0*/  LOP3.LUT R12, R14, R17, RZ, 0x3c, !PT ;  /* 0x000000110e0c7212 */ /* 0x000fc800078e3cff */
[----:B------:R-:W-:-:S13]  /*5ab0*/  ISETP.LT.OR P0, PT, R12, RZ, !P0 ;  /* 0x000000ff0c00720c */ /* 0x000fda0004701670 */
        /* <DEDUP_REMOVED lines=8> */
[----:B------:R-:W-:Y:S05]  /*5b40*/  @!P0 BRA `(.L_x_13) ;  /* 0x00000000001c8947 */ /* 0x000fea0003800000 */
.L_x_12:
[----:B------:R-:W-:Y:S05]  /*5b50*/  BSYNC.RECONVERGENT B0 ;  /* 0x0000000000007941 */ /* 0x000fea0003800200 */
.L_x_11:
[----:B------:R-:W-:-:S05]  /*5b60*/  IADD3 R20, P0, PT, R20, 0x1, RZ ;  /* 0x0000000114147810 */ /* 0x000fca0007f1e0ff */
[----:B------:R-:W-:Y:S01]  /*5b70*/  IMAD.X R19, RZ, RZ, R19, P0 ;  /* 0x000000ffff137224 */ /* 0x000fe200000e0613 */
[----:B------:R-:W-:-:S04]  /*5b80*/  ISETP.NE.U32.AND P0, PT, R20, UR6, PT ;  /* 0x0000000614007c0c */ /* 0x000fc8000bf05070 */
[----:B------:R-:W-:-:S13]  /*5b90*/  ISETP.NE.AND.EX P0, PT, R19, UR7, PT, P0 ;  /* 0x0000000713007c0c */ /* 0x000fda000bf05300 */
[----:B------:R-:W-:Y:S05]  /*5ba0*/  @P0 BRA `(.L_x_14) ;  /* 0xffffffdc00080947 */ /* 0x000fea000383ffff */
[----:B------:R-:W-:Y:S05]  /*5bb0*/  EXIT ;  /* 0x000000000000794d */ /* 0x000fea0003800000 */
.L_x_13:
[----:B------:R-:W0:Y:S01]  /*5bc0*/  S2R R4, SR_TID.X ;  /* 0x0000000000047919 */ /* 0x000e220000002100 */
[----:B------:R-:W0:Y:S01]  /*5bd0*/  S2UR UR4, SR_CTAID.X ;  /* 0x00000000000479c3 */ /* 0x000e220000002500 */
[----:B------:R-:W-:Y:S02]  /*5be0*/  VIADD R7, R16, 0xdbdf8f25 ;  /* 0xdbdf8f2510077836 */ /* 0x000fe40000000000 */
[----:B------:R-:W-:-:S05]  /*5bf0*/  IMAD.MOV.U32 R6, RZ, RZ, 0x1 ;  /* 0x00000001ff067424 */ /* 0x000fca00078e00ff */
[----:B------:R-:W0:Y:S08]  /*5c00*/  LDC R5, c[0x0][0x360] ;  /* 0x0000d800ff057b82 */ /* 0x000e300000000800 */
[----:B------:R-:W1:Y:S01]  /*5c10*/  LDC.64 R2, c[0x0][0x388] ;  /* 0x0000e200ff027b82 */ /* 0x000e620000000a00 */
[----:B0-----:R-:W-:Y:S01]  /*5c20*/  IMAD R5, R5, UR4, R4 ;  /* 0x0000000405057c24 */ /* 0x001fe2000f8e0204 */
[----:B------:R-:W0:Y:S03]  /*5c30*/  LDCU.64 UR4, c[0x0][0x390] ;  /* 0x00007200ff0477ac */ /* 0x000e260008000a00 */
[----:B-1----:R-:W-:-:S05]  /*5c40*/  IMAD.WIDE.U32 R2, R5, 0x40, R2 ;  /* 0x0000004005027825 */ /* 0x002fca00078e0002 */
[----:B------:R-:W-:Y:S04]  /*5c50*/  STG.E desc[UR12][R2.64], R13 ;  /* 0x0000000d02007986 */ /* 0x000fe8000c10190c */
[----:B------:R-:W-:Y:S01]  /*5c60*/  STG.E desc[UR12][R2.64+0x4], R15 ;  /* 0x0000040f02007986 */ /* 0x000fe2000c10190c */
[----:B0-----:R-:W-:-:S03]  /*5c70*/  IADD3 R4, P0, PT, R5, UR4, RZ ;  /* 0x0000000405047c10 */ /* 0x001fc6000ff1e0ff */
[----:B------:R-:W-:Y:S02]  /*5c80*/  STG.E desc[UR12][R2.64+0x8], R7 ;  /* 0x0000080702007986 */ /* 0x000fe4000c10190c */
[----:B------:R-:W-:Y:S02]  /*5c90*/  IMAD.X R5, RZ, RZ, UR5, P0 ;  /* 0x00000005ff057e24 */ /* 0x000fe400080e06ff */
[----:B------:R-:W-:Y:S04]  /*5ca0*/  STG.E desc[UR12][R2.64+0xc], R38 ;  /* 0x00000c2602007986 */ /* 0x000fe8000c10190c */
        /* <DEDUP_REMOVED lines=12> */
[----:B------:R-:W-:Y:S01]  /*5d70*/  STG.E.U8 desc[UR12][R4.64], R6 ;  /* 0x0000000604007986 */ /* 0x000fe2000c10110c */
[----:B------:R-:W-:Y:S05]  /*5d80*/  EXIT ;  /* 0x000000000000794d */ /* 0x000fea0003800000 */
.L_x_15:
[----:B------:R-:W-:-:S00]  /*5d90*/  BRA `(.L_x_15) ;  /* 0xfffffffc00fc7947 */ /* 0x000fc0000383ffff */
[----:B------:R-:W-:-:S00]  /*5da0*/  NOP ;  /* 0x0000000000007918 */ /* 0x000fc00000000000 */
        /* <DEDUP_REMOVED lines=13> */
.L_x_16:


//--------------------- .nv.global.init           --------------------------
	.section	.nv.global.init,"aw",@progbits
	.align	4
.nv.global.init:
	.type		mrg32k3aM1SubSeq,@object
	.size		mrg32k3aM1SubSeq,(mrg32k3aM2SubSeq - mrg32k3aM1SubSeq)
mrg32k3aM1SubSeq:
        /*0000*/ 	.byte	0x0b, 0xcc, 0xee, 0x04, 0x73, 0x29, 0x8b, 0x6f, 0xf6, 0x53, 0x03, 0xf6, 0x23, 0xf6, 0xea, 0xda
        /* <DEDUP_REMOVED lines=125> */
	.type		mrg32k3aM2SubSeq,@object
	.size		mrg32k3aM2SubSeq,(mrg32k3aM1 - mrg32k3aM2SubSeq)
mrg32k3aM2SubSeq:
        /* <DEDUP_REMOVED lines=126> */
	.type		mrg32k3aM1,@object
	.size		mrg32k3aM1,(mrg32k3aM1Seq - mrg32k3aM1)
mrg32k3aM1:
        /* <DEDUP_REMOVED lines=144> */
	.type		mrg32k3aM1Seq,@object
	.size		mrg32k3aM1Seq,(mrg32k3aM2 - mrg32k3aM1Seq)
mrg32k3aM1Seq:
        /* <DEDUP_REMOVED lines=144> */
	.type		mrg32k3aM2,@object
	.size		mrg32k3aM2,(mrg32k3aM2Seq - mrg32k3aM2)
mrg32k3aM2:
        /* <DEDUP_REMOVED lines=144> */
	.type		mrg32k3aM2Seq,@object
	.size		mrg32k3aM2Seq,(precalc_xorwow_matrix - mrg32k3aM2Seq)
mrg32k3aM2Seq:
        /* <DEDUP_REMOVED lines=144> */
	.type		precalc_xorwow_matrix,@object
	.size		precalc_xorwow_matrix,(precalc_xorwow_offset_matrix - precalc_xorwow_matrix)
precalc_xorwow_matrix:
        /* <DEDUP_REMOVED lines=6400> */
	.type		precalc_xorwow_offset_matrix,@object
	.size		precalc_xorwow_offset_matrix,(.L_1 - precalc_xorwow_offset_matrix)
precalc_xorwow_offset_matrix:
        /* <DEDUP_REMOVED lines=6400> */
.L_1:


//--------------------- .nv.shared.reserved.0     --------------------------
	.section	.nv.shared.reserved.0,"aw",@nobits
	.weak		__nv_reservedSMEM_offset_0_alias
	.size		__nv_reservedSMEM_offset_0_alias, 0, 64
	.other		__nv_reservedSMEM_offset_0_alias,@"STO_CUDA_RESERVED_SHARED STV_DEFAULT"
__nv_reservedSMEM_offset_0_alias:
	.zero		0
	.zero		64


//--------------------- .nv.constant0._Z19generate_candidatesPKjPjPbmm --------------------------
	.section	.nv.constant0._Z19generate_candidatesPKjPjPbmm,"a",@progbits
	.sectionflags	@""
	.align	4
.nv.constant0._Z19generate_candidatesPKjPjPbmm:
	.zero		936


//--------------------- SYMBOLS --------------------------

	.type		.nv.reservedSmem.offset0,@object
	.size		.nv.reservedSmem.offset0,0x4
